	.headerflags	@"EF_CUDA_TEXMODE_UNIFIED EF_CUDA_64BIT_ADDRESS EF_CUDA_ACCELERATORS EF_CUDA_SM90 EF_CUDA_VIRTUAL_SM(EF_CUDA_SM90)"
	.elftype	@"ET_EXEC"


//--------------------- .nv.info                  --------------------------
	.section	.nv.info,"",@"SHT_CUDA_INFO"
	.align	4


	//----- nvinfo : EIATTR_REGCOUNT
	.align		4
        /*0000*/ 	.byte	0x04, 0x2f
        /*0002*/ 	.short	(.L_3 - .L_2)
	.align		4
.L_2:
        /*0004*/ 	.word	index@(triton_poi_fused_cat_6)
        /*0008*/ 	.word	0x00000044


	//----- nvinfo : EIATTR_MIN_STACK_SIZE
	.align		4
.L_3:
        /*000c*/ 	.byte	0x04, 0x12
        /*000e*/ 	.short	(.L_5 - .L_4)
	.align		4
.L_4:
        /*0010*/ 	.word	index@(triton_poi_fused_cat_6)
        /*0014*/ 	.word	0x00000000


	//----- nvinfo : EIATTR_FRAME_SIZE
	.align		4
.L_5:
        /*0018*/ 	.byte	0x04, 0x11
        /*001a*/ 	.short	(.L_7 - .L_6)
	.align		4
.L_6:
        /*001c*/ 	.word	index@(triton_poi_fused_cat_6)
        /*0020*/ 	.word	0x00000000


	//----- nvinfo : EIATTR_MIN_STACK_SIZE
	.align		4
.L_7:
        /*0024*/ 	.byte	0x04, 0x12
        /*0026*/ 	.short	(.L_9 - .L_8)
	.align		4
.L_8:
        /*0028*/ 	.word	index@(triton_poi_fused_cat_6)
        /*002c*/ 	.word	0x00000000
.L_9:


//--------------------- .nv.info.triton_poi_fused_cat_6 --------------------------
	.section	.nv.info.triton_poi_fused_cat_6,"",@"SHT_CUDA_INFO"
	.sectionflags	@""
	.align	4


	//----- nvinfo : EIATTR_CUDA_API_VERSION
	.align		4
        /*0000*/ 	.byte	0x04, 0x37
        /*0002*/ 	.short	(.L_11 - .L_10)
.L_10:
        /*0004*/ 	.word	0x0000007c


	//----- nvinfo : EIATTR_KPARAM_INFO
	.align		4
.L_11:
        /*0008*/ 	.byte	0x04, 0x17
        /*000a*/ 	.short	(.L_13 - .L_12)
.L_12:
        /*000c*/ 	.word	0x00000000
        /*0010*/ 	.short	0x0010
        /*0012*/ 	.short	0x0080
        /*0014*/ 	.byte	0x00, 0xf0, 0x11, 0x00


	//----- nvinfo : EIATTR_KPARAM_INFO
	.align		4
.L_13:
        /*0018*/ 	.byte	0x04, 0x17
        /*001a*/ 	.short	(.L_15 - .L_14)
.L_14:
        /*001c*/ 	.word	0x00000000
        /*0020*/ 	.short	0x000f
        /*0022*/ 	.short	0x0078
        /*0024*/ 	.byte	0x00, 0xf4, 0x21, 0x00


	//----- nvinfo : EIATTR_KPARAM_INFO
	.align		4
.L_15:
        /*0028*/ 	.byte	0x04, 0x17
        /*002a*/ 	.short	(.L_17 - .L_16)
.L_16:
        /*002c*/ 	.word	0x00000000
        /*0030*/ 	.short	0x000e
        /*0032*/ 	.short	0x0070
        /*0034*/ 	.byte	0x00, 0xf4, 0x21, 0x00


	//----- nvinfo : EIATTR_KPARAM_INFO
	.align		4
.L_17:
        /*0038*/ 	.byte	0x04, 0x17
        /*003a*/ 	.short	(.L_19 - .L_18)
.L_18:
        /*003c*/ 	.word	0x00000000
        /*0040*/ 	.short	0x000d
        /*0042*/ 	.short	0x0068
        /*0044*/ 	.byte	0x00, 0xf4, 0x21, 0x00


	//----- nvinfo : EIATTR_KPARAM_INFO
	.align		4
.L_19:
        /*0048*/ 	.byte	0x04, 0x17
        /*004a*/ 	.short	(.L_21 - .L_20)
.L_20:
        /*004c*/ 	.word	0x00000000
        /*0050*/ 	.short	0x000c
        /*0052*/ 	.short	0x0060
        /*0054*/ 	.byte	0x00, 0xf4, 0x21, 0x00


	//----- nvinfo : EIATTR_KPARAM_INFO
	.align		4
.L_21:
        /*0058*/ 	.byte	0x04, 0x17
        /*005a*/ 	.short	(.L_23 - .L_22)
.L_22:
        /*005c*/ 	.word	0x00000000
        /*0060*/ 	.short	0x000b
        /*0062*/ 	.short	0x0058
        /*0064*/ 	.byte	0x00, 0xf4, 0x21, 0x00


	//----- nvinfo : EIATTR_KPARAM_INFO
	.align		4
.L_23:
        /*0068*/ 	.byte	0x04, 0x17
        /*006a*/ 	.short	(.L_25 - .L_24)
.L_24:
        /*006c*/ 	.word	0x00000000
        /*0070*/ 	.short	0x000a
        /*0072*/ 	.short	0x0050
        /*0074*/ 	.byte	0x00, 0xf4, 0x21, 0x00


	//----- nvinfo : EIATTR_KPARAM_INFO
	.align		4
.L_25:
        /*0078*/ 	.byte	0x04, 0x17
        /*007a*/ 	.short	(.L_27 - .L_26)
.L_26:
        /*007c*/ 	.word	0x00000000
        /*0080*/ 	.short	0x0009
        /*0082*/ 	.short	0x0048
        /*0084*/ 	.byte	0x00, 0xf4, 0x21, 0x00


	//----- nvinfo : EIATTR_KPARAM_INFO
	.align		4
.L_27:
        /*0088*/ 	.byte	0x04, 0x17
        /*008a*/ 	.short	(.L_29 - .L_28)
.L_28:
        /*008c*/ 	.word	0x00000000
        /*0090*/ 	.short	0x0008
        /*0092*/ 	.short	0x0040
        /*0094*/ 	.byte	0x00, 0xf4, 0x21, 0x00


	//----- nvinfo : EIATTR_KPARAM_INFO
	.align		4
.L_29:
        /*0098*/ 	.byte	0x04, 0x17
        /*009a*/ 	.short	(.L_31 - .L_30)
.L_30:
        /*009c*/ 	.word	0x00000000
        /*00a0*/ 	.short	0x0007
        /*00a2*/ 	.short	0x0038
        /*00a4*/ 	.byte	0x00, 0xf4, 0x21, 0x00


	//----- nvinfo : EIATTR_KPARAM_INFO
	.align		4
.L_31:
        /*00a8*/ 	.byte	0x04, 0x17
        /*00aa*/ 	.short	(.L_33 - .L_32)
.L_32:
        /*00ac*/ 	.word	0x00000000
        /*00b0*/ 	.short	0x0006
        /*00b2*/ 	.short	0x0030
        /*00b4*/ 	.byte	0x00, 0xf4, 0x21, 0x00


	//----- nvinfo : EIATTR_KPARAM_INFO
	.align		4
.L_33:
        /*00b8*/ 	.byte	0x04, 0x17
        /*00ba*/ 	.short	(.L_35 - .L_34)
.L_34:
        /*00bc*/ 	.word	0x00000000
        /*00c0*/ 	.short	0x0005
        /*00c2*/ 	.short	0x0028
        /*00c4*/ 	.byte	0x00, 0xf4, 0x21, 0x00


	//----- nvinfo : EIATTR_KPARAM_INFO
	.align		4
.L_35:
        /*00c8*/ 	.byte	0x04, 0x17
        /*00ca*/ 	.short	(.L_37 - .L_36)
.L_36:
        /*00cc*/ 	.word	0x00000000
        /*00d0*/ 	.short	0x0004
        /*00d2*/ 	.short	0x0020
        /*00d4*/ 	.byte	0x00, 0xf4, 0x21, 0x00


	//----- nvinfo : EIATTR_KPARAM_INFO
	.align		4
.L_37:
        /*00d8*/ 	.byte	0x04, 0x17
        /*00da*/ 	.short	(.L_39 - .L_38)
.L_38:
        /*00dc*/ 	.word	0x00000000
        /*00e0*/ 	.short	0x0003
        /*00e2*/ 	.short	0x0018
        /*00e4*/ 	.byte	0x00, 0xf4, 0x21, 0x00


	//----- nvinfo : EIATTR_KPARAM_INFO
	.align		4
.L_39:
        /*00e8*/ 	.byte	0x04, 0x17
        /*00ea*/ 	.short	(.L_41 - .L_40)
.L_40:
        /*00ec*/ 	.word	0x00000000
        /*00f0*/ 	.short	0x0002
        /*00f2*/ 	.short	0x0010
        /*00f4*/ 	.byte	0x00, 0xf4, 0x21, 0x00


	//----- nvinfo : EIATTR_KPARAM_INFO
	.align		4
.L_41:
        /*00f8*/ 	.byte	0x04, 0x17
        /*00fa*/ 	.short	(.L_43 - .L_42)
.L_42:
        /*00fc*/ 	.word	0x00000000
        /*0100*/ 	.short	0x0001
        /*0102*/ 	.short	0x0008
        /*0104*/ 	.byte	0x00, 0xf4, 0x21, 0x00


	//----- nvinfo : EIATTR_KPARAM_INFO
	.align		4
.L_43:
        /*0108*/ 	.byte	0x04, 0x17
        /*010a*/ 	.short	(.L_45 - .L_44)
.L_44:
        /*010c*/ 	.word	0x00000000
        /*0110*/ 	.short	0x0000
        /*0112*/ 	.short	0x0000
        /*0114*/ 	.byte	0x00, 0xf4, 0x21, 0x00


	//----- nvinfo : EIATTR_SPARSE_MMA_MASK
	.align		4
.L_45:
        /*0118*/ 	.byte	0x03, 0x50
        /*011a*/ 	.short	0x0000


	//----- nvinfo : EIATTR_MAXREG_COUNT
	.align		4
        /*011c*/ 	.byte	0x03, 0x1b
        /*011e*/ 	.short	0x00ff


	//----- nvinfo : EIATTR_EXIT_INSTR_OFFSETS
	.align		4
        /*0120*/ 	.byte	0x04, 0x1c
        /*0122*/ 	.short	(.L_47 - .L_46)


	//   ....[0]....
.L_46:
        /*0124*/ 	.word	0x00002970


	//----- nvinfo : EIATTR_REQNTID
	.align		4
.L_47:
        /*0128*/ 	.byte	0x04, 0x10
        /*012a*/ 	.short	(.L_49 - .L_48)
.L_48:
        /*012c*/ 	.word	0x00000080
        /*0130*/ 	.word	0x00000001
        /*0134*/ 	.word	0x00000001


	//----- nvinfo : EIATTR_CBANK_PARAM_SIZE
	.align		4
.L_49:
        /*0138*/ 	.byte	0x03, 0x19
        /*013a*/ 	.short	0x0084


	//----- nvinfo : EIATTR_PARAM_CBANK
	.align		4
        /*013c*/ 	.byte	0x04, 0x0a
        /*013e*/ 	.short	(.L_51 - .L_50)
	.align		4
.L_50:
        /*0140*/ 	.word	index@(.nv.constant0.triton_poi_fused_cat_6)
        /*0144*/ 	.short	0x0210
        /*0146*/ 	.short	0x0084


	//----- nvinfo : EIATTR_SW_WAR
	.align		4
.L_51:
        /*0148*/ 	.byte	0x04, 0x36
        /*014a*/ 	.short	(.L_53 - .L_52)
.L_52:
        /*014c*/ 	.word	0x00000008
.L_53:


//--------------------- .nv.callgraph             --------------------------
	.section	.nv.callgraph,"",@"SHT_CUDA_CALLGRAPH"
	.align	4
	.sectionentsize	8
	.align		4
        /*0000*/ 	.word	0x00000000
	.align		4
        /*0004*/ 	.word	0xffffffff
	.align		4
        /*0008*/ 	.word	0x00000000
	.align		4
        /*000c*/ 	.word	0xfffffffe
	.align		4
        /*0010*/ 	.word	0x00000000
	.align		4
        /*0014*/ 	.word	0xfffffffd
	.align		4
        /*0018*/ 	.word	0x00000000
	.align		4
        /*001c*/ 	.word	0xfffffffc


//--------------------- .nv.constant4             --------------------------
	.section	.nv.constant4,"a",@progbits
	.align	8
	.align		8
.nv.constant4:
        /*0000*/ 	.dword	_$_str
	.align		8
        /*0008*/ 	.dword	_$_str_$_2


//--------------------- .text.triton_poi_fused_cat_6 --------------------------
	.section	.text.triton_poi_fused_cat_6,"ax",@progbits
	.align	128
        .global         triton_poi_fused_cat_6
        .type           triton_poi_fused_cat_6,@function
        .size           triton_poi_fused_cat_6,(.L_x_1 - triton_poi_fused_cat_6)
        .other          triton_poi_fused_cat_6,@"STO_CUDA_ENTRY STV_DEFAULT"
triton_poi_fused_cat_6:
.text.triton_poi_fused_cat_6:
[----:B------:R-:W-:Y:S01]  /*0000*/  LDC R1, c[0x0][0x28] ;  /* 0x00000a00ff017b82 */ /* 0x000fe20000000800 */
[----:B------:R-:W1:Y:S01]  /*0010*/  S2R R0, SR_TID.X ;  /* 0x0000000000007919 */ /* 0x000e620000002100 */
[----:B------:R-:W-:Y:S02]  /*0020*/  CS2R R52, SRZ ;  /* 0x0000000000347805 */ /* 0x000fe4000001ff00 */
[----:B------:R-:W-:-:S04]  /*0030*/  CS2R R54, SRZ ;  /* 0x0000000000367805 */ /* 0x000fc8000001ff00 */
[----:B------:R-:W2:Y:S01]  /*0040*/  LDC.64 R28, c[0x0][0x240] ;  /* 0x00009000ff1c7b82 */ /* 0x000ea20000000a00 */
[----:B------:R-:W3:Y:S01]  /*0050*/  S2R R3, SR_CTAID.X ;  /* 0x0000000000037919 */ /* 0x000ee20000002500 */
[----:B------:R-:W-:Y:S01]  /*0060*/  ULDC.64 UR4, c[0x0][0x208] ;  /* 0x0000820000047ab9 */ /* 0x000fe20000000a00 */
[----:B------:R-:W-:Y:S01]  /*0070*/  ULDC.64 UR6, c[0x0][0x238] ;  /* 0x00008e0000067ab9 */ /* 0x000fe20000000a00 */
[----:B------:R-:W-:Y:S02]  /*0080*/  CS2R R36, SRZ ;  /* 0x0000000000247805 */ /* 0x000fe4000001ff00 */
[----:B------:R-:W-:Y:S02]  /*0090*/  CS2R R38, SRZ ;  /* 0x0000000000267805 */ /* 0x000fe4000001ff00 */
[----:B------:R-:W4:Y:S08]  /*00a0*/  LDC.64 R30, c[0x0][0x250] ;  /* 0x00009400ff1e7b82 */ /* 0x000f300000000a00 */
[----:B------:R-:W5:Y:S01]  /*00b0*/  LDC.64 R64, c[0x0][0x258] ;  /* 0x00009600ff407b82 */ /* 0x000f620000000a00 */
[----:B-1----:R-:W-:Y:S01]  /*00c0*/  IMAD.SHL.U32 R0, R0, 0x4, RZ ;  /* 0x0000000400007824 */ /* 0x002fe200078e00ff */
[----:B---3--:R-:W-:-:S04]  /*00d0*/  SHF.R.S32.HI R4, RZ, 0x15, R3 ;  /* 0x00000015ff047819 */ /* 0x008fc80000011403 */
[----:B------:R-:W-:Y:S02]  /*00e0*/  LOP3.LUT R0, R0, 0x1fc, RZ, 0xc0, !PT ;  /* 0x000001fc00007812 */ /* 0x000fe400078ec0ff */
[----:B------:R-:W-:-:S03]  /*00f0*/  SGXT R4, R4, 0x1 ;  /* 0x000000010404781a */ /* 0x000fc60000000200 */
[----:B------:R-:W-:Y:S02]  /*0100*/  IMAD R49, R3, 0x400, R0 ;  /* 0x0000040003317824 */ /* 0x000fe400078e0200 */
[----:B------:R-:W1:Y:S03]  /*0110*/  LDC.64 R2, c[0x0][0x248] ;  /* 0x00009200ff027b82 */ /* 0x000e660000000a00 */
[----:B------:R-:W-:Y:S02]  /*0120*/  SHF.R.S32.HI R50, RZ, 0x1f, R49 ;  /* 0x0000001fff327819 */ /* 0x000fe40000011431 */
[-C--:B------:R-:W-:Y:S02]  /*0130*/  LEA.HI R4, R4, R49.reuse, RZ, 0x7 ;  /* 0x0000003104047211 */ /* 0x080fe400078f38ff */
[----:B------:R-:W-:-:S03]  /*0140*/  LEA.HI R50, R50, R49, RZ, 0x7 ;  /* 0x0000003132327211 */ /* 0x000fc600078f38ff */
[----:B------:R-:W-:Y:S01]  /*0150*/  VIADD R4, R4, 0x200 ;  /* 0x0000020004047836 */ /* 0x000fe20000000000 */
[----:B------:R-:W-:-:S04]  /*0160*/  LOP3.LUT R0, R50, 0xffffff80, RZ, 0xc0, !PT ;  /* 0xffffff8032007812 */ /* 0x000fc800078ec0ff */
[----:B------:R-:W-:Y:S01]  /*0170*/  SHF.R.S32.HI R48, RZ, 0x7, R4 ;  /* 0x00000007ff307819 */ /* 0x000fe20000011404 */
[----:B------:R-:W-:Y:S01]  /*0180*/  IMAD.IADD R57, R49, 0x1, -R0 ;  /* 0x0000000131397824 */ /* 0x000fe200078e0a00 */
[----:B------:R-:W-:-:S03]  /*0190*/  CS2R R4, SRZ ;  /* 0x0000000000047805 */ /* 0x000fc6000001ff00 */
[----:B------:R-:W-:Y:S01]  /*01a0*/  IMAD.SHL.U32 R6, R48, 0x20, RZ ;  /* 0x0000002030067824 */ /* 0x000fe200078e00ff */
[C---:B------:R-:W-:Y:S01]  /*01b0*/  LOP3.LUT R0, R57.reuse, 0xffffffe0, RZ, 0xc0, !PT ;  /* 0xffffffe039007812 */ /* 0x040fe200078ec0ff */
[----:B-1----:R-:W-:-:S03]  /*01c0*/  IMAD.WIDE R2, R57, 0x4, R2 ;  /* 0x0000000439027825 */ /* 0x002fc600078e0202 */
[----:B------:R-:W-:Y:S02]  /*01d0*/  ISETP.NE.AND P2, PT, R0, 0x40, PT ;  /* 0x000000400000780c */ /* 0x000fe40003f45270 */
[----:B------:R-:W-:Y:S02]  /*01e0*/  SHF.R.S32.HI R0, RZ, 0x1f, R57 ;  /* 0x0000001fff007819 */ /* 0x000fe40000011439 */
[----:B------:R-:W-:-:S04]  /*01f0*/  IADD3 R61, P0, R57, R6, RZ ;  /* 0x00000006393d7210 */ /* 0x000fc80007f1e0ff */
[----:B------:R-:W-:Y:S02]  /*0200*/  LEA.HI.X.SX32 R8, R6, R0, 0x1, P0 ;  /* 0x0000000006087211 */ /* 0x000fe400000f0eff */
[----:B------:R-:W-:Y:S02]  /*0210*/  CS2R R6, SRZ ;  /* 0x0000000000067805 */ /* 0x000fe4000001ff00 */
[C---:B------:R-:W-:Y:S01]  /*0220*/  SHF.L.U64.HI R59, R61.reuse, 0x2, R8 ;  /* 0x000000023d3b7819 */ /* 0x040fe20000010208 */
[----:B------:R-:W3:Y:S01]  /*0230*/  @!P2 LDG.E.EL.128 R52, desc[UR4][R2.64+-0x100] ;  /* 0xffff00040234a981 */ /* 0x000ee2000c2e1d00 */
[----:B------:R-:W-:-:S05]  /*0240*/  IMAD.SHL.U32 R61, R61, 0x4, RZ ;  /* 0x000000043d3d7824 */ /* 0x000fca00078e00ff */
[----:B------:R-:W-:-:S04]  /*0250*/  IADD3 R8, P0, R61, UR6, RZ ;  /* 0x000000063d087c10 */ /* 0x000fc8000ff1e0ff */
[----:B------:R-:W-:Y:S01]  /*0260*/  IADD3.X R9, R59, UR7, RZ, P0, !PT ;  /* 0x000000073b097c10 */ /* 0x000fe200087fe4ff */
[----:B--2---:R-:W-:-:S04]  /*0270*/  IMAD.WIDE R28, R57, 0x4, R28 ;  /* 0x00000004391c7825 */ /* 0x004fc800078e021c */
[----:B------:R1:W2:Y:S04]  /*0280*/  @!P2 LDG.E.EL.128 R4, desc[UR4][R8.64+-0x100] ;  /* 0xffff00040804a981 */ /* 0x0002a8000c2e1d00 */
[----:B------:R-:W2:Y:S01]  /*0290*/  @!P2 LDG.E.EL.128 R36, desc[UR4][R28.64+-0x100] ;  /* 0xffff00041c24a981 */ /* 0x000ea2000c2e1d00 */
[----:B------:R-:W-:Y:S02]  /*02a0*/  CS2R R40, SRZ ;  /* 0x0000000000287805 */ /* 0x000fe4000001ff00 */
[----:B------:R-:W-:Y:S02]  /*02b0*/  CS2R R42, SRZ ;  /* 0x00000000002a7805 */ /* 0x000fe4000001ff00 */
[----:B------:R-:W-:Y:S01]  /*02c0*/  CS2R R44, SRZ ;  /* 0x00000000002c7805 */ /* 0x000fe2000001ff00 */
[C---:B----4-:R-:W-:Y:S01]  /*02d0*/  IMAD.WIDE R30, R57.reuse, 0x4, R30 ;  /* 0x00000004391e7825 */ /* 0x050fe200078e021e */
[----:B------:R-:W-:Y:S01]  /*02e0*/  CS2R R46, SRZ ;  /* 0x00000000002e7805 */ /* 0x000fe2000001ff00 */
[----:B-1----:R-:W1:Y:S02]  /*02f0*/  LDC.64 R8, c[0x0][0x220] ;  /* 0x00008800ff087b82 */ /* 0x002e640000000a00 */
[C---:B-----5:R-:W-:Y:S01]  /*0300*/  IMAD.WIDE R64, R57.reuse, 0x4, R64 ;  /* 0x0000000439407825 */ /* 0x060fe200078e0240 */
[----:B------:R-:W4:Y:S04]  /*0310*/  @!P2 LDG.E.EL.128 R40, desc[UR4][R30.64+-0x100] ;  /* 0xffff00041e28a981 */ /* 0x000f28000c2e1d00 */
[----:B------:R-:W5:Y:S01]  /*0320*/  @!P2 LDG.E.EL.128 R44, desc[UR4][R64.64+-0x100] ;  /* 0xffff0004402ca981 */ /* 0x000f62000c2e1d00 */
[----:B------:R-:W-:-:S02]  /*0330*/  ISETP.GE.AND P0, PT, R57, 0x40, PT ;  /* 0x000000403900780c */ /* 0x000fc40003f06270 */
[----:B------:R-:W-:Y:S02]  /*0340*/  CS2R R16, SRZ ;  /* 0x0000000000107805 */ /* 0x000fe4000001ff00 */
[----:B------:R-:W-:Y:S01]  /*0350*/  CS2R R18, SRZ ;  /* 0x0000000000127805 */ /* 0x000fe2000001ff00 */
[----:B-1----:R-:W-:-:S08]  /*0360*/  IMAD.WIDE R8, R57, 0x4, R8 ;  /* 0x0000000439087825 */ /* 0x002fd000078e0208 */
[----:B------:R-:W4:Y:S01]  /*0370*/  @!P0 LDG.E.EL.128 R16, desc[UR4][R8.64] ;  /* 0x0000000408108981 */ /* 0x000f22000c2e1d00 */
[----:B------:R-:W-:Y:S02]  /*0380*/  CS2R R12, SRZ ;  /* 0x00000000000c7805 */ /* 0x000fe4000001ff00 */
[----:B------:R-:W-:-:S06]  /*0390*/  CS2R R14, SRZ ;  /* 0x00000000000e7805 */ /* 0x000fcc000001ff00 */
[----:B------:R1:W4:Y:S01]  /*03a0*/  @!P2 LDG.E.EL.128 R12, desc[UR4][R2.64+-0x100] ;  /* 0xffff0004020ca981 */ /* 0x000322000c2e1d00 */
[----:B------:R-:W-:-:S05]  /*03b0*/  SHF.R.S32.HI R50, RZ, 0x7, R50 ;  /* 0x00000007ff327819 */ /* 0x000fca0000011432 */
[----:B-1----:R-:W-:-:S05]  /*03c0*/  IMAD.SHL.U32 R2, R50, 0x20, RZ ;  /* 0x0000002032027824 */ /* 0x002fca00078e00ff */
[----:B------:R-:W-:-:S04]  /*03d0*/  IADD3 R62, P1, R57, R2, RZ ;  /* 0x00000002393e7210 */ /* 0x000fc80007f3e0ff */
[----:B------:R-:W-:Y:S02]  /*03e0*/  LEA.HI.X.SX32 R3, R2, R0, 0x1, P1 ;  /* 0x0000000002037211 */ /* 0x000fe400008f0eff */
[----:B------:R-:W-:Y:S02]  /*03f0*/  CS2R R24, SRZ ;  /* 0x0000000000187805 */ /* 0x000fe4000001ff00 */
[----:B------:R-:W-:Y:S02]  /*0400*/  CS2R R26, SRZ ;  /* 0x00000000001a7805 */ /* 0x000fe4000001ff00 */
[C---:B------:R-:W-:Y:S01]  /*0410*/  SHF.L.U64.HI R60, R62.reuse, 0x2, R3 ;  /* 0x000000023e3c7819 */ /* 0x040fe20000010203 */
[----:B------:R-:W-:Y:S01]  /*0420*/  IMAD.SHL.U32 R62, R62, 0x4, RZ ;  /* 0x000000043e3e7824 */ /* 0x000fe200078e00ff */
[----:B------:R-:W-:Y:S02]  /*0430*/  CS2R R20, SRZ ;  /* 0x0000000000147805 */ /* 0x000fe4000001ff00 */
[----:B------:R-:W-:Y:S01]  /*0440*/  CS2R R22, SRZ ;  /* 0x0000000000167805 */ /* 0x000fe2000001ff00 */
[----:B------:R1:W5:Y:S01]  /*0450*/  @!P2 LDG.E.EL.128 R24, desc[UR4][R28.64+-0x100] ;  /* 0xffff00041c18a981 */ /* 0x000362000c2e1d00 */
[----:B------:R-:W-:-:S02]  /*0460*/  IADD3 R2, P1, R62, UR6, RZ ;  /* 0x000000063e027c10 */ /* 0x000fc4000ff3e0ff */
[----:B------:R-:W-:Y:S02]  /*0470*/  CS2R R32, SRZ ;  /* 0x0000000000207805 */ /* 0x000fe4000001ff00 */
[----:B------:R1:W5:Y:S01]  /*0480*/  @!P2 LDG.E.EL.128 R20, desc[UR4][R30.64+-0x100] ;  /* 0xffff00041e14a981 */ /* 0x000362000c2e1d00 */
[----:B------:R-:W-:Y:S02]  /*0490*/  CS2R R34, SRZ ;  /* 0x0000000000227805 */ /* 0x000fe4000001ff00 */
[----:B------:R-:W-:Y:S02]  /*04a0*/  IADD3.X R3, R60, UR7, RZ, P1, !PT ;  /* 0x000000073c037c10 */ /* 0x000fe40008ffe4ff */
[----:B------:R-:W-:Y:S01]  /*04b0*/  CS2R R10, SRZ ;  /* 0x00000000000a7805 */ /* 0x000fe2000001ff00 */
[----:B------:R-:W-:Y:S01]  /*04c0*/  IMAD.MOV.U32 R58, RZ, RZ, 0x3e800000 ;  /* 0x3e800000ff3a7424 */ /* 0x000fe200078e00ff */
[----:B01----:R-:W-:Y:S01]  /*04d0*/  CS2R R28, SRZ ;  /* 0x00000000001c7805 */ /* 0x003fe2000001ff00 */
[----:B------:R-:W-:Y:S01]  /*04e0*/  ULDC.64 UR6, c[0x0][0x260] ;  /* 0x0000980000067ab9 */ /* 0x000fe20000000a00 */
[----:B------:R0:W5:Y:S01]  /*04f0*/  @!P0 LDG.E.EL.128 R32, desc[UR4][R8.64] ;  /* 0x0000000408208981 */ /* 0x000162000c2e1d00 */
[----:B------:R-:W-:-:S06]  /*0500*/  CS2R R30, SRZ ;  /* 0x00000000001e7805 */ /* 0x000fcc000001ff00 */
[----:B------:R1:W5:Y:S01]  /*0510*/  @!P2 LDG.E.EL.128 R28, desc[UR4][R2.64+-0x100] ;  /* 0xffff0004021ca981 */ /* 0x000362000c2e1d00 */
[----:B0-----:R-:W-:-:S06]  /*0520*/  CS2R R8, SRZ ;  /* 0x0000000000087805 */ /* 0x001fcc000001ff00 */
[----:B------:R-:W5:Y:S01]  /*0530*/  @!P2 LDG.E.EL.128 R8, desc[UR4][R64.64+-0x100] ;  /* 0xffff00044008a981 */ /* 0x000f62000c2e1d00 */
[----:B---3--:R-:W-:Y:S02]  /*0540*/  SEL R54, R54, RZ, !P2 ;  /* 0x000000ff36367207 */ /* 0x008fe40005000000 */
[----:B------:R-:W-:-:S03]  /*0550*/  SEL R52, R52, RZ, !P2 ;  /* 0x000000ff34347207 */ /* 0x000fc60005000000 */
[----:B------:R-:W-:-:S04]  /*0560*/  FADD R54, R54, 9.9999997473787516356e-06 ;  /* 0x3727c5ac36367421 */ /* 0x000fc80000000000 */
[----:B------:R-:W0:Y:S01]  /*0570*/  MUFU.SQRT R51, R54 ;  /* 0x0000003600337308 */ /* 0x000e220000002000 */
[----:B------:R-:W-:Y:S01]  /*0580*/  FADD R52, R52, 9.9999997473787516356e-06 ;  /* 0x3727c5ac34347421 */ /* 0x000fe20000000000 */
[----:B------:R-:W-:Y:S02]  /*0590*/  SEL R53, R53, RZ, !P2 ;  /* 0x000000ff35357207 */ /* 0x000fe40005000000 */
[----:B------:R-:W-:Y:S02]  /*05a0*/  SEL R55, R55, RZ, !P2 ;  /* 0x000000ff37377207 */ /* 0x000fe40005000000 */
[----:B--2---:R-:W-:Y:S02]  /*05b0*/  SEL R0, R7, RZ, !P2 ;  /* 0x000000ff07007207 */ /* 0x004fe40005000000 */
[----:B------:R-:W2:Y:S01]  /*05c0*/  MUFU.SQRT R7, R52 ;  /* 0x0000003400077308 */ /* 0x000ea20000002000 */
[----:B------:R-:W-:Y:S01]  /*05d0*/  FADD R53, R53, 9.9999997473787516356e-06 ;  /* 0x3727c5ac35357421 */ /* 0x000fe20000000000 */
[----:B------:R-:W-:Y:S01]  /*05e0*/  FADD R55, R55, 9.9999997473787516356e-06 ;  /* 0x3727c5ac37377421 */ /* 0x000fe20000000000 */
[----:B------:R-:W-:-:S02]  /*05f0*/  SEL R56, R38, RZ, !P2 ;  /* 0x000000ff26387207 */ /* 0x000fc40005000000 */
[----:B------:R-:W-:Y:S02]  /*0600*/  SEL R38, R37, RZ, !P2 ;  /* 0x000000ff25267207 */ /* 0x000fe40005000000 */
[C---:B0-----:R-:W-:Y:S01]  /*0610*/  FSETP.GT.AND P3, PT, R51.reuse, 8.50705917302346158658e+37, PT ;  /* 0x7e8000003300780b */ /* 0x041fe20003f64000 */
[----:B-1----:R-:W0:Y:S01]  /*0620*/  MUFU.SQRT R2, R53 ;  /* 0x0000003500027308 */ /* 0x002e220000002000 */
[----:B------:R-:W-:Y:S02]  /*0630*/  SEL R37, R6, RZ, !P2 ;  /* 0x000000ff06257207 */ /* 0x000fe40005000000 */
[----:B------:R-:W-:-:S05]  /*0640*/  FSETP.GEU.AND P6, PT, R51, 1.175494350822287508e-38, PT ;  /* 0x008000003300780b */ /* 0x000fca0003fce000 */
[----:B------:R1:W3:Y:S01]  /*0650*/  MUFU.SQRT R6, R55 ;  /* 0x0000003700067308 */ /* 0x0002e20000002000 */
[----:B--2---:R-:W-:Y:S02]  /*0660*/  FSETP.GT.AND P5, PT, R7, 8.50705917302346158658e+37, PT ;  /* 0x7e8000000700780b */ /* 0x004fe40003fa4000 */
[----:B------:R-:W-:Y:S01]  /*0670*/  SEL R3, R5, RZ, !P2 ;  /* 0x000000ff05037207 */ /* 0x000fe20005000000 */
[----:B------:R-:W-:Y:S01]  /*0680*/  FADD R5, R37, -R56 ;  /* 0x8000003825057221 */ /* 0x000fe20000000000 */
[----:B------:R-:W-:Y:S01]  /*0690*/  FSEL R37, R58, 1, P3 ;  /* 0x3f8000003a257808 */ /* 0x000fe20001800000 */
[----:B------:R-:W-:Y:S01]  /*06a0*/  @P3 FMUL R51, R51, 0.25 ;  /* 0x3e80000033333820 */ /* 0x000fe20000400000 */
[----:B0-----:R-:W-:Y:S02]  /*06b0*/  FSETP.GT.AND P4, PT, R2, 8.50705917302346158658e+37, PT ;  /* 0x7e8000000200780b */ /* 0x001fe40003f84000 */
[----:B------:R-:W-:Y:S01]  /*06c0*/  FSETP.GEU.AND P1, PT, R7, 1.175494350822287508e-38, PT ;  /* 0x008000000700780b */ /* 0x000fe20003f2e000 */
[----:B------:R-:W-:Y:S01]  /*06d0*/  @!P6 FMUL R51, R51, 16777216 ;  /* 0x4b8000003333e820 */ /* 0x000fe20000400000 */
[----:B------:R-:W-:Y:S01]  /*06e0*/  @!P6 FMUL R37, R37, 16777216 ;  /* 0x4b8000002525e820 */ /* 0x000fe20000400000 */
[----:B------:R-:W-:Y:S01]  /*06f0*/  FADD R3, R3, -R38 ;  /* 0x8000002603037221 */ /* 0x000fe20000000000 */
[----:B------:R-:W-:Y:S01]  /*0700*/  SEL R39, R39, RZ, !P2 ;  /* 0x000000ff27277207 */ /* 0x000fe20005000000 */
[----:B-1----:R-:W0:Y:S01]  /*0710*/  LDC.64 R54, c[0x0][0x218] ;  /* 0x00008600ff367b82 */ /* 0x002e220000000a00 */
[----:B---3--:R-:W-:Y:S01]  /*0720*/  FSETP.GT.AND P6, PT, R6, 8.50705917302346158658e+37, PT ;  /* 0x7e8000000600780b */ /* 0x008fe20003fc4000 */
[----:B------:R-:W-:Y:S01]  /*0730*/  @P5 FMUL R7, R7, 0.25 ;  /* 0x3e80000007075820 */ /* 0x000fe20000400000 */
[----:B------:R-:W-:-:S02]  /*0740*/  FSEL R38, R58, 1, P5 ;  /* 0x3f8000003a267808 */ /* 0x000fc40002800000 */
[----:B------:R-:W-:Y:S02]  /*0750*/  FSETP.GEU.AND P3, PT, R2, 1.175494350822287508e-38, PT ;  /* 0x008000000200780b */ /* 0x000fe40003f6e000 */
[----:B------:R-:W-:Y:S01]  /*0760*/  FSETP.GEU.AND P5, PT, R6, 1.175494350822287508e-38, PT ;  /* 0x008000000600780b */ /* 0x000fe20003fae000 */
[----:B------:R-:W1:Y:S01]  /*0770*/  MUFU.RCP R52, R51 ;  /* 0x0000003300347308 */ /* 0x000e620000001000 */
[----:B------:R-:W-:-:S05]  /*0780*/  @P4 FMUL R2, R2, 0.25 ;  /* 0x3e80000002024820 */ /* 0x000fca0000400000 */
[----:B------:R-:W-:Y:S01]  /*0790*/  @P6 FMUL R6, R6, 0.25 ;  /* 0x3e80000006066820 */ /* 0x000fe20000400000 */
[----:B------:R-:W-:Y:S01]  /*07a0*/  @!P1 FMUL R7, R7, 16777216 ;  /* 0x4b80000007079820 */ /* 0x000fe20000400000 */
[----:B------:R-:W-:Y:S02]  /*07b0*/  FADD R0, R0, -R39 ;  /* 0x8000002700007221 */ /* 0x000fe40000000000 */
[----:B------:R-:W-:Y:S02]  /*07c0*/  @!P3 FMUL R2, R2, 16777216 ;  /* 0x4b8000000202b820 */ /* 0x000fe40000400000 */
[----:B------:R-:W-:Y:S01]  /*07d0*/  @!P5 FMUL R6, R6, 16777216 ;  /* 0x4b8000000606d820 */ /* 0x000fe20000400000 */
[----:B------:R-:W-:Y:S02]  /*07e0*/  SEL R4, R4, RZ, !P2 ;  /* 0x000000ff04047207 */ /* 0x000fe40005000000 */
[----:B------:R-:W-:Y:S01]  /*07f0*/  SEL R39, R36, RZ, !P2 ;  /* 0x000000ff24277207 */ /* 0x000fe20005000000 */
[----:B------:R-:W2:Y:S04]  /*0800*/  MUFU.RCP R2, R2 ;  /* 0x0000000200027308 */ /* 0x000ea80000001000 */
[----:B------:R-:W-:Y:S01]  /*0810*/  FADD R36, R4, -R39 ;  /* 0x8000002704247221 */ /* 0x000fe20000000000 */
[----:B-1----:R-:W-:-:S02]  /*0820*/  FMUL R4, R52, R37 ;  /* 0x0000002534047220 */ /* 0x002fc40000400000 */
[----:B------:R-:W1:Y:S01]  /*0830*/  LDC.64 R52, c[0x0][0x210] ;  /* 0x00008400ff347b82 */ /* 0x000e620000000a00 */
[----:B------:R-:W3:Y:S01]  /*0840*/  MUFU.RCP R6, R6 ;  /* 0x0000000600067308 */ /* 0x000ee20000001000 */
[C---:B------:R-:W-:Y:S02]  /*0850*/  FSEL R37, R58.reuse, 1, P4 ;  /* 0x3f8000003a257808 */ /* 0x040fe40002000000 */
[----:B------:R-:W-:-:S05]  /*0860*/  FSEL R39, R58, 1, P6 ;  /* 0x3f8000003a277808 */ /* 0x000fca0003000000 */
[----:B------:R-:W0:Y:S01]  /*0870*/  MUFU.RCP R7, R7 ;  /* 0x0000000700077308 */ /* 0x000e220000001000 */
[----:B------:R-:W-:Y:S01]  /*0880*/  @!P3 FMUL R37, R37, 16777216 ;  /* 0x4b8000002525b820 */ /* 0x000fe20000400000 */
[----:B------:R-:W-:Y:S01]  /*0890*/  @!P5 FMUL R39, R39, 16777216 ;  /* 0x4b8000002727d820 */ /* 0x000fe20000400000 */
[----:B------:R-:W-:Y:S02]  /*08a0*/  @!P1 FMUL R38, R38, 16777216 ;  /* 0x4b80000026269820 */ /* 0x000fe40000400000 */
[----:B--2---:R-:W-:Y:S01]  /*08b0*/  FMUL R2, R2, R37 ;  /* 0x0000002502027220 */ /* 0x004fe20000400000 */
[----:B---3--:R-:W-:Y:S01]  /*08c0*/  FMUL R39, R6, R39 ;  /* 0x0000002706277220 */ /* 0x008fe20000400000 */
[----:B----4-:R-:W-:Y:S02]  /*08d0*/  SEL R37, R40, RZ, !P2 ;  /* 0x000000ff28257207 */ /* 0x010fe40005000000 */
[----:B------:R-:W-:Y:S01]  /*08e0*/  FMUL R3, R2, R3 ;  /* 0x0000000302037220 */ /* 0x000fe20000400000 */
[----:B------:R-:W-:Y:S01]  /*08f0*/  SEL R43, R43, RZ, !P2 ;  /* 0x000000ff2b2b7207 */ /* 0x000fe20005000000 */
[----:B------:R-:W-:Y:S01]  /*0900*/  FMUL R0, R39, R0 ;  /* 0x0000000027007220 */ /* 0x000fe20000400000 */
[----:B0-----:R-:W-:Y:S01]  /*0910*/  FMUL R7, R7, R38 ;  /* 0x0000002607077220 */ /* 0x001fe20000400000 */
[----:B-----5:R-:W-:-:S02]  /*0920*/  SEL R2, R47, RZ, !P2 ;  /* 0x000000ff2f027207 */ /* 0x020fc40005000000 */
[----:B------:R-:W-:Y:S01]  /*0930*/  SEL R38, R41, RZ, !P2 ;  /* 0x000000ff29267207 */ /* 0x000fe20005000000 */
[----:B------:R-:W-:Y:S01]  /*0940*/  FMUL R36, R7, R36 ;  /* 0x0000002407247220 */ /* 0x000fe20000400000 */
[----:B------:R-:W-:Y:S02]  /*0950*/  SEL R40, R44, RZ, !P2 ;  /* 0x000000ff2c287207 */ /* 0x000fe40005000000 */
[----:B------:R-:W-:Y:S01]  /*0960*/  SEL R39, R45, RZ, !P2 ;  /* 0x000000ff2d277207 */ /* 0x000fe20005000000 */
[----:B------:R-:W-:Y:S01]  /*0970*/  FMUL R5, R4, R5 ;  /* 0x0000000504057220 */ /* 0x000fe20000400000 */
[----:B------:R-:W-:Y:S02]  /*0980*/  SEL R42, R42, RZ, !P2 ;  /* 0x000000ff2a2a7207 */ /* 0x000fe40005000000 */
[----:B------:R-:W-:Y:S01]  /*0990*/  SEL R7, R46, RZ, !P2 ;  /* 0x000000ff2e077207 */ /* 0x000fe20005000000 */
[----:B------:R-:W-:Y:S02]  /*09a0*/  IMAD R45, R48, 0x40, R57 ;  /* 0x00000040302d7824 */ /* 0x000fe400078e0239 */
[----:B------:R-:W-:Y:S01]  /*09b0*/  FFMA R2, R43, R0, R2 ;  /* 0x000000002b027223 */ /* 0x000fe20000000002 */
[----:B------:R-:W-:Y:S01]  /*09c0*/  FFMA R3, R38, R3, R39 ;  /* 0x0000000326037223 */ /* 0x000fe20000000027 */
[----:B------:R-:W-:Y:S01]  /*09d0*/  FFMA R48, R37, R36, R40 ;  /* 0x0000002425307223 */ /* 0x000fe20000000028 */
[----:B------:R-:W-:Y:S01]  /*09e0*/  FFMA R0, R42, R5, R7 ;  /* 0x000000052a007223 */ /* 0x000fe20000000007 */
[----:B------:R-:W-:-:S02]  /*09f0*/  CS2R R36, SRZ ;  /* 0x0000000000247805 */ /* 0x000fc4000001ff00 */
[----:B------:R-:W-:Y:S02]  /*0a00*/  CS2R R38, SRZ ;  /* 0x0000000000267805 */ /* 0x000fe4000001ff00 */
[----:B------:R-:W-:Y:S02]  /*0a10*/  CS2R R4, SRZ ;  /* 0x0000000000047805 */ /* 0x000fe4000001ff00 */
[----:B------:R-:W-:Y:S01]  /*0a20*/  CS2R R6, SRZ ;  /* 0x0000000000067805 */ /* 0x000fe2000001ff00 */
[----:B------:R-:W-:-:S04]  /*0a30*/  IMAD.WIDE R54, R57, 0x4, R54 ;  /* 0x0000000439367825 */ /* 0x000fc800078e0236 */
[----:B-1----:R-:W-:Y:S01]  /*0a40*/  IMAD.WIDE R44, R45, 0x4, R52 ;  /* 0x000000042d2c7825 */ /* 0x002fe200078e0234 */
[----:B------:R-:W2:Y:S04]  /*0a50*/  @!P0 LDG.E.EL.128 R36, desc[UR4][R54.64] ;  /* 0x0000000436248981 */ /* 0x000ea8000c2e1d00 */
[----:B------:R0:W3:Y:S01]  /*0a60*/  @!P0 LDG.E.EL.128 R4, desc[UR4][R44.64] ;  /* 0x000000042c048981 */ /* 0x0000e2000c2e1d00 */
[----:B------:R-:W-:Y:S02]  /*0a70*/  CS2R R40, SRZ ;  /* 0x0000000000287805 */ /* 0x000fe4000001ff00 */
[----:B------:R-:W-:Y:S02]  /*0a80*/  CS2R R42, SRZ ;  /* 0x00000000002a7805 */ /* 0x000fe4000001ff00 */
[----:B------:R-:W-:-:S02]  /*0a90*/  CS2R R46, SRZ ;  /* 0x00000000002e7805 */ /* 0x000fc4000001ff00 */
[----:B------:R-:W-:Y:S02]  /*0aa0*/  SEL R16, R16, RZ, !P0 ;  /* 0x000000ff10107207 */ /* 0x000fe40004000000 */
[----:B------:R1:W4:Y:S01]  /*0ab0*/  @!P0 LDG.E.EL.128 R40, desc[UR4][R54.64] ;  /* 0x0000000436288981 */ /* 0x000322000c2e1d00 */
[----:B0-----:R-:W-:-:S04]  /*0ac0*/  IMAD R45, R50, 0x40, R57 ;  /* 0x00000040322d7824 */ /* 0x001fc800078e0239 */
[----:B------:R-:W-:Y:S01]  /*0ad0*/  IMAD.WIDE R52, R45, 0x4, R52 ;  /* 0x000000042d347825 */ /* 0x000fe200078e0234 */
[----:B------:R-:W-:-:S06]  /*0ae0*/  CS2R R44, SRZ ;  /* 0x00000000002c7805 */ /* 0x000fcc000001ff00 */
[----:B------:R0:W5:Y:S01]  /*0af0*/  @!P0 LDG.E.EL.128 R44, desc[UR4][R52.64] ;  /* 0x00000004342c8981 */ /* 0x000162000c2e1d00 */
[----:B------:R-:W-:-:S06]  /*0b00*/  FADD R51, R16, 9.9999997473787516356e-06 ;  /* 0x3727c5ac10337421 */ /* 0x000fcc0000000000 */
[----:B------:R-:W0:Y:S01]  /*0b10*/  MUFU.SQRT R51, R51 ;  /* 0x0000003300337308 */ /* 0x000e220000002000 */
[----:B------:R-:W-:Y:S02]  /*0b20*/  SEL R16, R18, RZ, !P0 ;  /* 0x000000ff12107207 */ /* 0x000fe40004000000 */
[----:B------:R-:W-:-:S03]  /*0b30*/  SEL R17, R17, RZ, !P0 ;  /* 0x000000ff11117207 */ /* 0x000fc60004000000 */
[----:B------:R-:W-:Y:S02]  /*0b40*/  FADD R16, R16, 9.9999997473787516356e-06 ;  /* 0x3727c5ac10107421 */ /* 0x000fe40000000000 */
[----:B------:R-:W-:Y:S01]  /*0b50*/  FADD R17, R17, 9.9999997473787516356e-06 ;  /* 0x3727c5ac11117421 */ /* 0x000fe20000000000 */
[----:B0-----:R-:W-:-:S03]  /*0b60*/  FSETP.GT.AND P4, PT, R51, 8.50705917302346158658e+37, PT ;  /* 0x7e8000003300780b */ /* 0x001fc60003f84000 */
[----:B------:R-:W0:Y:S01]  /*0b70*/  MUFU.SQRT R18, R17 ;  /* 0x0000001100127308 */ /* 0x000e220000002000 */
[----:B------:R-:W-:-:S07]  /*0b80*/  FSETP.GEU.AND P5, PT, R51, 1.175494350822287508e-38, PT ;  /* 0x008000003300780b */ /* 0x000fce0003fae000 */
[----:B------:R-:W1:Y:S02]  /*0b90*/  MUFU.SQRT R16, R16 ;  /* 0x0000001000107308 */ /* 0x000e640000002000 */
[----:B------:R-:W-:-:S04]  /*0ba0*/  @P4 FMUL R51, R51, 0.25 ;  /* 0x3e80000033334820 */ /* 0x000fc80000400000 */
[----:B------:R-:W-:Y:S01]  /*0bb0*/  @!P5 FMUL R51, R51, 16777216 ;  /* 0x4b8000003333d820 */ /* 0x000fe20000400000 */
[----:B0-----:R-:W-:-:S03]  /*0bc0*/  FSETP.GT.AND P6, PT, R18, 8.50705917302346158658e+37, PT ;  /* 0x7e8000001200780b */ /* 0x001fc60003fc4000 */
[----:B------:R-:W0:Y:S01]  /*0bd0*/  MUFU.RCP R50, R51 ;  /* 0x0000003300327308 */ /* 0x000e220000001000 */
[----:B-1----:R-:W-:Y:S02]  /*0be0*/  FSETP.GT.AND P3, PT, R16, 8.50705917302346158658e+37, PT ;  /* 0x7e8000001000780b */ /* 0x002fe40003f64000 */
[----:B------:R-:W-:Y:S02]  /*0bf0*/  FSETP.GEU.AND P1, PT, R18, 1.175494350822287508e-38, PT ;  /* 0x008000001200780b */ /* 0x000fe40003f2e000 */
[----:B------:R-:W-:Y:S02]  /*0c00*/  FSEL R17, R58, 1, P4 ;  /* 0x3f8000003a117808 */ /* 0x000fe40002000000 */
[----:B------:R-:W-:-:S03]  /*0c10*/  FSETP.GEU.AND P4, PT, R16, 1.175494350822287508e-38, PT ;  /* 0x008000001000780b */ /* 0x000fc60003f8e000 */
[----:B------:R-:W-:Y:S01]  /*0c20*/  @P6 FMUL R18, R18, 0.25 ;  /* 0x3e80000012126820 */ /* 0x000fe20000400000 */
[----:B------:R-:W-:Y:S01]  /*0c30*/  SEL R13, R13, RZ, !P2 ;  /* 0x000000ff0d0d7207 */ /* 0x000fe20005000000 */
[----:B------:R-:W-:Y:S01]  /*0c40*/  @!P5 FMUL R17, R17, 16777216 ;  /* 0x4b8000001111d820 */ /* 0x000fe20000400000 */
[----:B------:R-:W-:Y:S01]  /*0c50*/  SEL R12, R12, RZ, !P2 ;  /* 0x000000ff0c0c7207 */ /* 0x000fe20005000000 */
[----:B------:R-:W-:Y:S02]  /*0c60*/  @P3 FMUL R16, R16, 0.25 ;  /* 0x3e80000010103820 */ /* 0x000fe40000400000 */
[----:B0-----:R-:W-:Y:S01]  /*0c70*/  FMUL R50, R50, R17 ;  /* 0x0000001132327220 */ /* 0x001fe20000400000 */
[----:B------:R-:W-:Y:S01]  /*0c80*/  @!P1 FMUL R18, R18, 16777216 ;  /* 0x4b80000012129820 */ /* 0x000fe20000400000 */
[----:B------:R-:W-:Y:S01]  /*0c90*/  FADD R17, R13, 9.9999997473787516356e-06 ;  /* 0x3727c5ac0d117421 */ /* 0x000fe20000000000 */
[----:B------:R-:W-:Y:S01]  /*0ca0*/  FADD R12, R12, 9.9999997473787516356e-06 ;  /* 0x3727c5ac0c0c7421 */ /* 0x000fe20000000000 */
[----:B------:R-:W-:Y:S01]  /*0cb0*/  @!P4 FMUL R16, R16, 16777216 ;  /* 0x4b8000001010c820 */ /* 0x000fe20000400000 */
[----:B------:R0:W-:Y:S01]  /*0cc0*/  MUFU.RCP R55, R18 ;  /* 0x0000001200377308 */ /* 0x0001e20000001000 */
[----:B------:R-:W-:-:S07]  /*0cd0*/  FSEL R13, R58, 1, P3 ;  /* 0x3f8000003a0d7808 */ /* 0x000fce0001800000 */
[----:B------:R-:W1:Y:S01]  /*0ce0*/  MUFU.RCP R56, R16 ;  /* 0x0000001000387308 */ /* 0x000e620000001000 */
[----:B0-----:R-:W-:-:S07]  /*0cf0*/  SEL R18, R15, RZ, !P2 ;  /* 0x000000ff0f127207 */ /* 0x001fce0005000000 */
[----:B------:R-:W0:Y:S01]  /*0d00*/  MUFU.SQRT R17, R17 ;  /* 0x0000001100117308 */ /* 0x000e220000002000 */
[----:B------:R-:W-:-:S07]  /*0d10*/  FADD R18, R18, 9.9999997473787516356e-06 ;  /* 0x3727c5ac12127421 */ /* 0x000fce0000000000 */
[----:B------:R-:W0:Y:S01]  /*0d20*/  MUFU.SQRT R12, R12 ;  /* 0x0000000c000c7308 */ /* 0x000e220000002000 */
[----:B------:R-:W-:Y:S01]  /*0d30*/  FSEL R52, R58, 1, P6 ;  /* 0x3f8000003a347808 */ /* 0x000fe20003000000 */
[----:B------:R-:W-:Y:S01]  /*0d40*/  @!P4 FMUL R13, R13, 16777216 ;  /* 0x4b8000000d0dc820 */ /* 0x000fe20000400000 */
[----:B------:R-:W-:-:S05]  /*0d50*/  SEL R14, R14, RZ, !P2 ;  /* 0x000000ff0e0e7207 */ /* 0x000fca0005000000 */
[----:B------:R-:W0:Y:S01]  /*0d60*/  MUFU.SQRT R18, R18 ;  /* 0x0000001200127308 */ /* 0x000e220000002000 */
[----:B------:R-:W-:Y:S01]  /*0d70*/  @!P1 FMUL R52, R52, 16777216 ;  /* 0x4b80000034349820 */ /* 0x000fe20000400000 */
[----:B-1----:R-:W-:Y:S01]  /*0d80*/  FMUL R56, R56, R13 ;  /* 0x0000000d38387220 */ /* 0x002fe20000400000 */
[----:B------:R-:W-:Y:S01]  /*0d90*/  FADD R13, R14, 9.9999997473787516356e-06 ;  /* 0x3727c5ac0e0d7421 */ /* 0x000fe20000000000 */
[C---:B0-----:R-:W-:Y:S02]  /*0da0*/  FSETP.GT.AND P1, PT, R17.reuse, 8.50705917302346158658e+37, PT ;  /* 0x7e8000001100780b */ /* 0x041fe40003f24000 */
[C---:B------:R-:W-:Y:S02]  /*0db0*/  FSETP.GT.AND P5, PT, R12.reuse, 8.50705917302346158658e+37, PT ;  /* 0x7e8000000c00780b */ /* 0x040fe40003fa4000 */
[----:B------:R-:W0:Y:S01]  /*0dc0*/  MUFU.SQRT R15, R13 ;  /* 0x0000000d000f7308 */ /* 0x000e220000002000 */
[----:B------:R-:W-:Y:S02]  /*0dd0*/  FSETP.GEU.AND P6, PT, R12, 1.175494350822287508e-38, PT ;  /* 0x008000000c00780b */ /* 0x000fe40003fce000 */
[----:B------:R-:W-:-:S02]  /*0de0*/  FSETP.GEU.AND P3, PT, R17, 1.175494350822287508e-38, PT ;  /* 0x008000001100780b */ /* 0x000fc40003f6e000 */
[----:B------:R-:W-:Y:S02]  /*0df0*/  FSETP.GT.AND P4, PT, R18, 8.50705917302346158658e+37, PT ;  /* 0x7e8000001200780b */ /* 0x000fe40003f84000 */
[C---:B------:R-:W-:Y:S02]  /*0e00*/  FSEL R51, R58.reuse, 1, P5 ;  /* 0x3f8000003a337808 */ /* 0x040fe40002800000 */
[----:B------:R-:W-:Y:S01]  /*0e10*/  @P1 FMUL R17, R17, 0.25 ;  /* 0x3e80000011111820 */ /* 0x000fe20000400000 */
[----:B------:R-:W-:Y:S01]  /*0e20*/  FSEL R14, R58, 1, P1 ;  /* 0x3f8000003a0e7808 */ /* 0x000fe20000800000 */
[----:B------:R-:W-:Y:S01]  /*0e30*/  @P5 FMUL R12, R12, 0.25 ;  /* 0x3e8000000c0c5820 */ /* 0x000fe20000400000 */
[----:B------:R-:W-:Y:S02]  /*0e40*/  FSETP.GEU.AND P1, PT, R18, 1.175494350822287508e-38, PT ;  /* 0x008000001200780b */ /* 0x000fe40003f2e000 */
[----:B------:R-:W-:Y:S01]  /*0e50*/  @!P6 FMUL R51, R51, 16777216 ;  /* 0x4b8000003333e820 */ /* 0x000fe20000400000 */
[----:B------:R-:W-:Y:S01]  /*0e60*/  @!P6 FMUL R12, R12, 16777216 ;  /* 0x4b8000000c0ce820 */ /* 0x000fe20000400000 */
[----:B0-----:R-:W-:-:S02]  /*0e70*/  FSETP.GT.AND P6, PT, R15, 8.50705917302346158658e+37, PT ;  /* 0x7e8000000f00780b */ /* 0x001fc40003fc4000 */
[----:B------:R-:W-:Y:S01]  /*0e80*/  FSETP.GEU.AND P5, PT, R15, 1.175494350822287508e-38, PT ;  /* 0x008000000f00780b */ /* 0x000fe20003fae000 */
[----:B------:R-:W-:Y:S01]  /*0e90*/  @P4 FMUL R18, R18, 0.25 ;  /* 0x3e80000012124820 */ /* 0x000fe20000400000 */
[----:B------:R-:W-:-:S05]  /*0ea0*/  @!P3 FMUL R17, R17, 16777216 ;  /* 0x4b8000001111b820 */ /* 0x000fca0000400000 */
[----:B------:R-:W-:Y:S01]  /*0eb0*/  @!P1 FMUL R18, R18, 16777216 ;  /* 0x4b80000012129820 */ /* 0x000fe20000400000 */
[----:B------:R0:W-:Y:S03]  /*0ec0*/  MUFU.RCP R13, R17 ;  /* 0x00000011000d7308 */ /* 0x0001e60000001000 */
[----:B------:R-:W-:Y:S01]  /*0ed0*/  @P6 FMUL R15, R15, 0.25 ;  /* 0x3e8000000f0f6820 */ /* 0x000fe20000400000 */
[----:B------:R-:W-:-:S04]  /*0ee0*/  SEL R19, R19, RZ, !P0 ;  /* 0x000000ff13137207 */ /* 0x000fc80004000000 */
[----:B------:R-:W1:Y:S01]  /*0ef0*/  MUFU.RCP R16, R18 ;  /* 0x0000001200107308 */ /* 0x000e620000001000 */
[----:B------:R-:W-:Y:S01]  /*0f00*/  @!P5 FMUL R15, R15, 16777216 ;  /* 0x4b8000000f0fd820 */ /* 0x000fe20000400000 */
[----:B0-----:R-:W-:Y:S01]  /*0f10*/  FSEL R17, R58, 1, P4 ;  /* 0x3f8000003a117808 */ /* 0x001fe20002000000 */
[----:B------:R-:W-:-:S05]  /*0f20*/  FADD R19, R19, 9.9999997473787516356e-06 ;  /* 0x3727c5ac13137421 */ /* 0x000fca0000000000 */
[----:B------:R-:W0:Y:S01]  /*0f30*/  MUFU.RCP R12, R12 ;  /* 0x0000000c000c7308 */ /* 0x000e220000001000 */
[----:B------:R-:W-:Y:S01]  /*0f40*/  @!P1 FMUL R17, R17, 16777216 ;  /* 0x4b80000011119820 */ /* 0x000fe20000400000 */
[----:B------:R-:W-:Y:S01]  /*0f50*/  @!P3 FMUL R14, R14, 16777216 ;  /* 0x4b8000000e0eb820 */ /* 0x000fe20000400000 */
[----:B------:R-:W-:-:S05]  /*0f60*/  SEL R53, R22, RZ, !P2 ;  /* 0x000000ff16357207 */ /* 0x000fca0005000000 */
[----:B------:R-:W0:Y:S01]  /*0f70*/  MUFU.RCP R15, R15 ;  /* 0x0000000f000f7308 */ /* 0x000e220000001000 */
[----:B-1----:R-:W-:Y:S01]  /*0f80*/  FMUL R16, R16, R17 ;  /* 0x0000001110107220 */ /* 0x002fe20000400000 */
[----:B------:R-:W-:Y:S01]  /*0f90*/  FMUL R13, R13, R14 ;  /* 0x0000000e0d0d7220 */ /* 0x000fe20000400000 */
[----:B------:R-:W-:Y:S02]  /*0fa0*/  SEL R24, R24, RZ, !P2 ;  /* 0x000000ff18187207 */ /* 0x000fe40005000000 */
[----:B------:R-:W-:-:S03]  /*0fb0*/  SEL R17, R28, RZ, !P2 ;  /* 0x000000ff1c117207 */ /* 0x000fc60005000000 */
[----:B------:R-:W1:Y:S01]  /*0fc0*/  MUFU.SQRT R22, R19 ;  /* 0x0000001300167308 */ /* 0x000e620000002000 */
[----:B------:R-:W-:Y:S01]  /*0fd0*/  FSEL R14, R58, 1, P6 ;  /* 0x3f8000003a0e7808 */ /* 0x000fe20003000000 */
[----:B------:R-:W-:Y:S01]  /*0fe0*/  FMUL R55, R55, R52 ;  /* 0x0000003437377220 */ /* 0x000fe20000400000 */
[----:B------:R-:W-:Y:S01]  /*0ff0*/  SEL R25, R25, RZ, !P2 ;  /* 0x000000ff19197207 */ /* 0x000fe20005000000 */
[----:B0-----:R-:W-:Y:S01]  /*1000*/  FMUL R12, R12, R51 ;  /* 0x000000330c0c7220 */ /* 0x001fe20000400000 */
[----:B------:R-:W-:Y:S01]  /*1010*/  SEL R18, R29, RZ, !P2 ;  /* 0x000000ff1d127207 */ /* 0x000fe20005000000 */
[----:B------:R-:W-:Y:S01]  /*1020*/  FADD R17, R17, -R24 ;  /* 0x8000001811117221 */ /* 0x000fe20000000000 */
[----:B------:R-:W-:Y:S01]  /*1030*/  @!P5 FMUL R14, R14, 16777216 ;  /* 0x4b8000000e0ed820 */ /* 0x000fe20000400000 */
[----:B------:R-:W-:Y:S02]  /*1040*/  SEL R52, R27, RZ, !P2 ;  /* 0x000000ff1b347207 */ /* 0x000fe40005000000 */
[----:B------:R-:W-:-:S02]  /*1050*/  SEL R31, R31, RZ, !P2 ;  /* 0x000000ff1f1f7207 */ /* 0x000fc40005000000 */
[----:B------:R-:W-:Y:S02]  /*1060*/  SEL R33, R33, RZ, !P0 ;  /* 0x000000ff21217207 */ /* 0x000fe40004000000 */
[----:B------:R-:W-:Y:S01]  /*1070*/  SEL R32, R32, RZ, !P0 ;  /* 0x000000ff20207207 */ /* 0x000fe20004000000 */
[----:B------:R-:W-:Y:S01]  /*1080*/  FMUL R12, R12, R17 ;  /* 0x000000110c0c7220 */ /* 0x000fe20000400000 */
[----:B------:R-:W-:Y:S02]  /*1090*/  SEL R20, R20, RZ, !P2 ;  /* 0x000000ff14147207 */ /* 0x000fe40005000000 */
[----:B------:R-:W-:Y:S01]  /*10a0*/  SEL R51, R8, RZ, !P2 ;  /* 0x000000ff08337207 */ /* 0x000fe20005000000 */
[----:B------:R-:W-:Y:S01]  /*10b0*/  FADD R8, R18, -R25 ;  /* 0x8000001912087221 */ /* 0x000fe20000000000 */
[----:B------:R-:W-:Y:S01]  /*10c0*/  FMUL R14, R15, R14 ;  /* 0x0000000e0f0e7220 */ /* 0x000fe20000400000 */
[----:B------:R-:W-:Y:S01]  /*10d0*/  FADD R15, R31, -R52 ;  /* 0x800000341f0f7221 */ /* 0x000fe20000000000 */
[----:B------:R-:W-:Y:S01]  /*10e0*/  IADD3 R18, P5, R61, UR6, RZ ;  /* 0x000000063d127c10 */ /* 0x000fe2000ffbe0ff */
[----:B------:R-:W-:Y:S01]  /*10f0*/  FADD R33, R33, 9.9999997473787516356e-06 ;  /* 0x3727c5ac21217421 */ /* 0x000fe20000000000 */
[----:B------:R-:W-:Y:S01]  /*1100*/  SEL R21, R21, RZ, !P2 ;  /* 0x000000ff15157207 */ /* 0x000fe20005000000 */
[----:B------:R-:W-:Y:S01]  /*1110*/  FADD R32, R32, 9.9999997473787516356e-06 ;  /* 0x3727c5ac20207421 */ /* 0x000fe20000000000 */
[----:B------:R-:W-:Y:S01]  /*1120*/  SEL R52, R9, RZ, !P2 ;  /* 0x000000ff09347207 */ /* 0x000fe20005000000 */
[----:B------:R-:W-:Y:S01]  /*1130*/  FMUL R8, R13, R8 ;  /* 0x000000080d087220 */ /* 0x000fe20000400000 */
[----:B-1----:R-:W-:Y:S01]  /*1140*/  FSETP.GT.AND P4, PT, R22, 8.50705917302346158658e+37, PT ;  /* 0x7e8000001600780b */ /* 0x002fe20003f84000 */
[----:B------:R-:W-:Y:S01]  /*1150*/  FFMA R51, R20, R12, R51 ;  /* 0x0000000c14337223 */ /* 0x000fe20000000033 */
[----:B------:R-:W-:Y:S01]  /*1160*/  SHF.R.S32.HI R20, RZ, 0x1f, R49 ;  /* 0x0000001fff147819 */ /* 0x000fe20000011431 */
[----:B------:R-:W0:Y:S01]  /*1170*/  MUFU.SQRT R29, R33 ;  /* 0x00000021001d7308 */ /* 0x000e220000002000 */
[----:B------:R-:W-:Y:S01]  /*1180*/  IADD3.X R19, R59, UR7, RZ, P5, !PT ;  /* 0x000000073b137c10 */ /* 0x000fe2000affe4ff */
[----:B------:R-:W-:Y:S01]  /*1190*/  FFMA R52, R21, R8, R52 ;  /* 0x0000000815347223 */ /* 0x000fe20000000034 */
[----:B------:R-:W-:-:S02]  /*11a0*/  FSETP.GEU.AND P5, PT, R22, 1.175494350822287508e-38, PT ;  /* 0x008000001600780b */ /* 0x000fc40003fae000 */
[----:B------:R-:W-:-:S03]  /*11b0*/  LEA.HI R21, R20, R49, RZ, 0x7 ;  /* 0x0000003114157211 */ /* 0x000fc600078f38ff */
[----:B------:R-:W1:Y:S01]  /*11c0*/  MUFU.SQRT R28, R32 ;  /* 0x00000020001c7308 */ /* 0x000e620000002000 */
[----:B------:R-:W-:Y:S02]  /*11d0*/  SEL R27, R30, RZ, !P2 ;  /* 0x000000ff1e1b7207 */ /* 0x000fe40005000000 */
[----:B------:R-:W-:Y:S02]  /*11e0*/  ISETP.GT.AND P1, PT, R57, 0x5f, PT ;  /* 0x0000005f3900780c */ /* 0x000fe40003f24270 */
[----:B------:R-:W-:Y:S02]  /*11f0*/  LOP3.LUT R30, R21, 0xffffff80, RZ, 0xc0, !PT ;  /* 0xffffff80151e7812 */ /* 0x000fe400078ec0ff */
[----:B------:R-:W-:Y:S01]  /*1200*/  SEL R26, R26, RZ, !P2 ;  /* 0x000000ff1a1a7207 */ /* 0x000fe20005000000 */
[----:B------:R-:W-:Y:S01]  /*1210*/  @P4 FMUL R22, R22, 0.25 ;  /* 0x3e80000016164820 */ /* 0x000fe20000400000 */
[----:B------:R-:W-:Y:S01]  /*1220*/  SEL R35, R35, RZ, !P0 ;  /* 0x000000ff23237207 */ /* 0x000fe20004000000 */
[----:B------:R-:W-:Y:S01]  /*1230*/  IMAD.IADD R31, R49, 0x1, -R30 ;  /* 0x00000001311f7824 */ /* 0x000fe200078e0a1e */
[----:B------:R-:W-:Y:S01]  /*1240*/  FSEL R30, R58, 1, P4 ;  /* 0x3f8000003a1e7808 */ /* 0x000fe20002000000 */
[----:B------:R-:W-:Y:S01]  /*1250*/  FADD R9, R27, -R26 ;  /* 0x8000001a1b097221 */ /* 0x000fe20000000000 */
[----:B------:R-:W-:-:S02]  /*1260*/  SEL R34, R34, RZ, !P0 ;  /* 0x000000ff22227207 */ /* 0x000fc40004000000 */
[----:B------:R-:W-:Y:S02]  /*1270*/  CS2R R24, SRZ ;  /* 0x0000000000187805 */ /* 0x000fe4000001ff00 */
[----:B------:R-:W-:Y:S01]  /*1280*/  CS2R R26, SRZ ;  /* 0x00000000001a7805 */ /* 0x000fe2000001ff00 */
[----:B------:R-:W-:Y:S01]  /*1290*/  @!P5 FMUL R22, R22, 16777216 ;  /* 0x4b8000001616d820 */ /* 0x000fe20000400000 */
[----:B------:R-:W-:Y:S02]  /*12a0*/  IADD3 R62, P3, R62, UR6, RZ ;  /* 0x000000063e3e7c10 */ /* 0x000fe4000ff7e0ff */
[----:B0-----:R-:W-:Y:S01]  /*12b0*/  FSETP.GT.AND P4, PT, R29, 8.50705917302346158658e+37, PT ;  /* 0x7e8000001d00780b */ /* 0x001fe20003f84000 */
[----:B------:R-:W-:Y:S01]  /*12c0*/  FADD R35, R35, 9.9999997473787516356e-06 ;  /* 0x3727c5ac23237421 */ /* 0x000fe20000000000 */
[----:B-1----:R-:W-:Y:S01]  /*12d0*/  FSETP.GT.AND P6, PT, R28, 8.50705917302346158658e+37, PT ;  /* 0x7e8000001c00780b */ /* 0x002fe20003fc4000 */
[----:B------:R-:W0:Y:S01]  /*12e0*/  MUFU.RCP R59, R22 ;  /* 0x00000016003b7308 */ /* 0x000e220000001000 */
[----:B------:R-:W-:Y:S01]  /*12f0*/  @!P5 FMUL R30, R30, 16777216 ;  /* 0x4b8000001e1ed820 */ /* 0x000fe20000400000 */
[----:B------:R-:W-:Y:S01]  /*1300*/  IADD3.X R63, R60, UR7, RZ, P3, !PT ;  /* 0x000000073c3f7c10 */ /* 0x000fe20009ffe4ff */
[----:B------:R-:W-:Y:S01]  /*1310*/  FADD R34, R34, 9.9999997473787516356e-06 ;  /* 0x3727c5ac22227421 */ /* 0x000fe20000000000 */
[C---:B------:R-:W-:Y:S01]  /*1320*/  FSETP.GEU.AND P5, PT, R29.reuse, 1.175494350822287508e-38, PT ;  /* 0x008000001d00780b */ /* 0x040fe20003fae000 */
[----:B------:R1:W5:Y:S01]  /*1330*/  @P1 LDG.E.EL.128 R24, desc[UR4][R18.64+-0x180] ;  /* 0xfffe800412181981 */ /* 0x000362000c2e1d00 */
[----:B------:R-:W-:Y:S01]  /*1340*/  FSETP.GEU.AND P3, PT, R28, 1.175494350822287508e-38, PT ;  /* 0x008000001c00780b */ /* 0x000fe20003f6e000 */
[----:B------:R-:W-:Y:S01]  /*1350*/  FMUL R15, R16, R15 ;  /* 0x0000000f100f7220 */ /* 0x000fe20000400000 */
[----:B------:R-:W2:Y:S01]  /*1360*/  LDC.64 R60, c[0x0][0x270] ;  /* 0x00009c00ff3c7b82 */ /* 0x000ea20000000a00 */
[----:B-1----:R-:W1:Y:S01]  /*1370*/  MUFU.SQRT R19, R35 ;  /* 0x0000002300137308 */ /* 0x002e620000002000 */
[----:B------:R-:W-:-:S06]  /*1380*/  @P4 FMUL R29, R29, 0.25 ;  /* 0x3e8000001d1d4820 */ /* 0x000fcc0000400000 */
[----:B------:R-:W2:Y:S01]  /*1390*/  LDC.64 R16, c[0x0][0x268] ;  /* 0x00009a00ff107b82 */ /* 0x000ea20000000a00 */
[----:B------:R-:W1:Y:S01]  /*13a0*/  MUFU.SQRT R18, R34 ;  /* 0x0000002200127308 */ /* 0x000e620000002000 */
[----:B------:R-:W-:Y:S01]  /*13b0*/  @P6 FMUL R28, R28, 0.25 ;  /* 0x3e8000001c1c6820 */ /* 0x000fe20000400000 */
[----:B------:R-:W-:Y:S01]  /*13c0*/  @!P5 FMUL R29, R29, 16777216 ;  /* 0x4b8000001d1dd820 */ /* 0x000fe20000400000 */
[----:B0-----:R-:W-:Y:S01]  /*13d0*/  FMUL R59, R59, R30 ;  /* 0x0000001e3b3b7220 */ /* 0x001fe20000400000 */
[----:B------:R-:W-:Y:S01]  /*13e0*/  FSEL R30, R58, 1, P4 ;  /* 0x3f8000003a1e7808 */ /* 0x000fe20002000000 */
[----:B------:R-:W-:Y:S01]  /*13f0*/  @!P3 FMUL R28, R28, 16777216 ;  /* 0x4b8000001c1cb820 */ /* 0x000fe20000400000 */
[----:B------:R-:W-:Y:S02]  /*1400*/  FSEL R33, R58, 1, P6 ;  /* 0x3f8000003a217808 */ /* 0x000fe40003000000 */
[C---:B-1----:R-:W-:Y:S01]  /*1410*/  FSETP.GT.AND P4, PT, R19.reuse, 8.50705917302346158658e+37, PT ;  /* 0x7e8000001300780b */ /* 0x042fe20003f84000 */
[----:B------:R-:W0:Y:S01]  /*1420*/  MUFU.RCP R34, R28 ;  /* 0x0000001c00227308 */ /* 0x000e220000001000 */
[----:B------:R-:W-:Y:S01]  /*1430*/  @!P5 FMUL R30, R30, 16777216 ;  /* 0x4b8000001e1ed820 */ /* 0x000fe20000400000 */
[----:B------:R-:W-:Y:S01]  /*1440*/  FSETP.GEU.AND P5, PT, R19, 1.175494350822287508e-38, PT ;  /* 0x008000001300780b */ /* 0x000fe20003fae000 */
[----:B------:R-:W-:Y:S01]  /*1450*/  @!P3 FMUL R33, R33, 16777216 ;  /* 0x4b8000002121b820 */ /* 0x000fe20000400000 */
[----:B------:R-:W-:-:S04]  /*1460*/  FSETP.GT.AND P6, PT, R18, 8.50705917302346158658e+37, PT ;  /* 0x7e8000001200780b */ /* 0x000fc80003fc4000 */
[----:B------:R-:W1:Y:S01]  /*1470*/  MUFU.RCP R29, R29 ;  /* 0x0000001d001d7308 */ /* 0x000e620000001000 */
[----:B------:R-:W-:-:S03]  /*1480*/  FSETP.GEU.AND P3, PT, R18, 1.175494350822287508e-38, PT ;  /* 0x008000001200780b */ /* 0x000fc60003f6e000 */
[----:B------:R-:W-:Y:S01]  /*1490*/  @P4 FMUL R19, R19, 0.25 ;  /* 0x3e80000013134820 */ /* 0x000fe20000400000 */
[----:B------:R-:W-:Y:S01]  /*14a0*/  SEL R23, R23, RZ, !P2 ;  /* 0x000000ff17177207 */ /* 0x000fe20005000000 */
[----:B------:R-:W-:Y:S01]  /*14b0*/  FMUL R9, R14, R9 ;  /* 0x000000090e097220 */ /* 0x000fe20000400000 */
[----:B------:R-:W-:Y:S01]  /*14c0*/  SEL R10, R10, RZ, !P2 ;  /* 0x000000ff0a0a7207 */ /* 0x000fe20005000000 */
[----:B0-----:R-:W-:Y:S01]  /*14d0*/  FMUL R34, R34, R33 ;  /* 0x0000002122227220 */ /* 0x001fe20000400000 */
[----:B------:R-:W-:Y:S01]  /*14e0*/  SEL R54, R11, RZ, !P2 ;  /* 0x000000ff0b367207 */ /* 0x000fe20005000000 */
[----:B------:R-:W-:Y:S01]  /*14f0*/  @P6 FMUL R18, R18, 0.25 ;  /* 0x3e80000012126820 */ /* 0x000fe20000400000 */
[----:B--2---:R-:W-:-:S04]  /*1500*/  IMAD.WIDE R16, R31, 0x4, R16 ;  /* 0x000000041f107825 */ /* 0x004fc800078e0210 */
[----:B------:R-:W-:Y:S01]  /*1510*/  @!P5 FMUL R19, R19, 16777216 ;  /* 0x4b8000001313d820 */ /* 0x000fe20000400000 */
[----:B-1----:R-:W-:Y:S01]  /*1520*/  FMUL R33, R29, R30 ;  /* 0x0000001e1d217220 */ /* 0x002fe20000400000 */
[----:B------:R-:W-:Y:S01]  /*1530*/  IMAD.WIDE R60, R31, 0x4, R60 ;  /* 0x000000041f3c7825 */ /* 0x000fe200078e023c */
[----:B------:R-:W-:Y:S02]  /*1540*/  CS2R R28, SRZ ;  /* 0x00000000001c7805 */ /* 0x000fe4000001ff00 */
[----:B------:R-:W-:Y:S01]  /*1550*/  CS2R R30, SRZ ;  /* 0x00000000001e7805 */ /* 0x000fe2000001ff00 */
[----:B------:R-:W-:Y:S01]  /*1560*/  @!P3 FMUL R18, R18, 16777216 ;  /* 0x4b8000001212b820 */ /* 0x000fe20000400000 */
[----:B------:R-:W-:Y:S01]  /*1570*/  FFMA R54, R23, R15, R54 ;  /* 0x0000000f17367223 */ /* 0x000fe20000000036 */
[----:B------:R-:W-:Y:S01]  /*1580*/  FFMA R53, R53, R9, R10 ;  /* 0x0000000935357223 */ /* 0x000fe2000000000a */
[----:B------:R-:W-:Y:S02]  /*1590*/  CS2R R8, SRZ ;  /* 0x0000000000087805 */ /* 0x000fe4000001ff00 */
[----:B------:R-:W-:-:S02]  /*15a0*/  CS2R R10, SRZ ;  /* 0x00000000000a7805 */ /* 0x000fc4000001ff00 */
[----:B------:R-:W-:Y:S02]  /*15b0*/  CS2R R20, SRZ ;  /* 0x0000000000147805 */ /* 0x000fe4000001ff00 */
[----:B------:R-:W-:Y:S01]  /*15c0*/  CS2R R22, SRZ ;  /* 0x0000000000167805 */ /* 0x000fe2000001ff00 */
[----:B------:R-:W0:Y:S01]  /*15d0*/  MUFU.RCP R32, R18 ;  /* 0x0000001200207308 */ /* 0x000e220000001000 */
[----:B------:R-:W2:Y:S04]  /*15e0*/  @P1 LDG.E.EL.128 R28, desc[UR4][R60.64+-0x180] ;  /* 0xfffe80043c1c1981 */ /* 0x000ea8000c2e1d00 */
[----:B------:R-:W2:Y:S03]  /*15f0*/  @P1 LDG.E.EL.128 R8, desc[UR4][R16.64+-0x180] ;  /* 0xfffe800410081981 */ /* 0x000ea6000c2e1d00 */
[----:B------:R-:W1:Y:S01]  /*1600*/  MUFU.RCP R19, R19 ;  /* 0x0000001300137308 */ /* 0x000e620000001000 */
[----:B------:R0:W2:Y:S02]  /*1610*/  @P1 LDG.E.EL.128 R20, desc[UR4][R16.64+-0x180] ;  /* 0xfffe800410141981 */ /* 0x0000a4000c2e1d00 */
[----:B0-----:R-:W-:-:S02]  /*1620*/  FSEL R17, R58, 1, P6 ;  /* 0x3f8000003a117808 */ /* 0x001fc40003000000 */
[----:B------:R-:W-:Y:S02]  /*1630*/  FSEL R58, R58, 1, P4 ;  /* 0x3f8000003a3a7808 */ /* 0x000fe40002000000 */
[----:B------:R-:W-:Y:S01]  /*1640*/  SEL R16, R39, RZ, !P0 ;  /* 0x000000ff27107207 */ /* 0x000fe20004000000 */
[----:B------:R-:W-:Y:S01]  /*1650*/  @!P3 FMUL R17, R17, 16777216 ;  /* 0x4b8000001111b820 */ /* 0x000fe20000400000 */
[----:B---3--:R-:W-:Y:S01]  /*1660*/  SEL R39, R7, RZ, !P0 ;  /* 0x000000ff07277207 */ /* 0x008fe20004000000 */
[----:B------:R-:W-:Y:S01]  /*1670*/  @!P5 FMUL R58, R58, 16777216 ;  /* 0x4b8000003a3ad820 */ /* 0x000fe20000400000 */
[----:B------:R-:W-:Y:S01]  /*1680*/  SEL R7, R6, RZ, !P0 ;  /* 0x000000ff06077207 */ /* 0x000fe20004000000 */
[----:B------:R-:W-:Y:S02]  /*1690*/  FMUL R32, R32, R17 ;  /* 0x0000001120207220 */ /* 0x000fe40000400000 */
[----:B-1----:R-:W-:Y:S01]  /*16a0*/  FMUL R6, R19, R58 ;  /* 0x0000003a13067220 */ /* 0x002fe20000400000 */
[----:B------:R-:W-:Y:S01]  /*16b0*/  FADD R39, R39, -R16 ;  /* 0x8000001027277221 */ /* 0x000fe20000000000 */
[----:B------:R-:W-:-:S02]  /*16c0*/  CS2R R16, SRZ ;  /* 0x0000000000107805 */ /* 0x000fc4000001ff00 */
[----:B------:R-:W-:-:S06]  /*16d0*/  CS2R R18, SRZ ;  /* 0x0000000000127805 */ /* 0x000fcc000001ff00 */
[----:B------:R-:W3:Y:S01]  /*16e0*/  @P1 LDG.E.EL.128 R16, desc[UR4][R60.64+-0x180] ;  /* 0xfffe80043c101981 */ /* 0x000ee2000c2e1d00 */
[----:B------:R-:W-:Y:S02]  /*16f0*/  CS2R R12, SRZ ;  /* 0x00000000000c7805 */ /* 0x000fe4000001ff00 */
[----:B------:R-:W-:-:S06]  /*1700*/  CS2R R14, SRZ ;  /* 0x00000000000e7805 */ /* 0x000fcc000001ff00 */
[----:B------:R0:W3:Y:S01]  /*1710*/  @P1 LDG.E.EL.128 R12, desc[UR4][R62.64+-0x180] ;  /* 0xfffe80043e0c1981 */ /* 0x0000e2000c2e1d00 */
[----:B------:R-:W-:Y:S02]  /*1720*/  SEL R38, R38, RZ, !P0 ;  /* 0x000000ff26267207 */ /* 0x000fe40004000000 */
[----:B------:R-:W-:Y:S02]  /*1730*/  SEL R4, R4, RZ, !P0 ;  /* 0x000000ff04047207 */ /* 0x000fe40004000000 */
[----:B------:R-:W-:Y:S01]  /*1740*/  SEL R5, R5, RZ, !P0 ;  /* 0x000000ff05057207 */ /* 0x000fe20004000000 */
[----:B------:R-:W-:Y:S01]  /*1750*/  FADD R7, R7, -R38 ;  /* 0x8000002607077221 */ /* 0x000fe20000000000 */
[----:B------:R-:W-:Y:S02]  /*1760*/  SEL R38, R37, RZ, !P0 ;  /* 0x000000ff25267207 */ /* 0x000fe40004000000 */
[----:B------:R-:W-:Y:S01]  /*1770*/  SEL R35, R36, RZ, !P0 ;  /* 0x000000ff24237207 */ /* 0x000fe20004000000 */
[----:B0-----:R-:W0:Y:S02]  /*1780*/  LDC.64 R62, c[0x0][0x228] ;  /* 0x00008a00ff3e7b82 */ /* 0x001e240000000a00 */
[----:B------:R-:W-:-:S02]  /*1790*/  FADD R36, R5, -R38 ;  /* 0x8000002605247221 */ /* 0x000fc40000000000 */
[----:B------:R-:W-:-:S04]  /*17a0*/  FADD R35, R4, -R35 ;  /* 0x8000002304237221 */ /* 0x000fc80000000000 */
[----:B------:R-:W1:Y:S01]  /*17b0*/  LDC.64 R4, c[0x0][0x230] ;  /* 0x00008c00ff047b82 */ /* 0x000e620000000a00 */
[----:B----4-:R-:W-:Y:S02]  /*17c0*/  SEL R58, R43, RZ, !P0 ;  /* 0x000000ff2b3a7207 */ /* 0x010fe40004000000 */
[----:B-----5:R-:W-:Y:S02]  /*17d0*/  SEL R47, R47, RZ, !P0 ;  /* 0x000000ff2f2f7207 */ /* 0x020fe40004000000 */
[----:B------:R-:W-:Y:S02]  /*17e0*/  SEL R60, R41, RZ, !P0 ;  /* 0x000000ff293c7207 */ /* 0x000fe40004000000 */
[----:B------:R-:W-:Y:S02]  /*17f0*/  SEL R42, R42, RZ, !P0 ;  /* 0x000000ff2a2a7207 */ /* 0x000fe40004000000 */
[----:B------:R-:W-:Y:S01]  /*1800*/  SEL R41, R46, RZ, !P0 ;  /* 0x000000ff2e297207 */ /* 0x000fe20004000000 */
[----:B------:R-:W-:Y:S01]  /*1810*/  FMUL R37, R33, R36 ;  /* 0x0000002421257220 */ /* 0x000fe20000400000 */
[----:B------:R-:W-:Y:S01]  /*1820*/  FADD R58, R47, -R58 ;  /* 0x8000003a2f3a7221 */ /* 0x000fe20000000000 */
[----:B------:R-:W-:Y:S01]  /*1830*/  FMUL R36, R32, R7 ;  /* 0x0000000720247220 */ /* 0x000fe20000400000 */
[----:B------:R-:W-:Y:S01]  /*1840*/  FMUL R39, R6, R39 ;  /* 0x0000002706277220 */ /* 0x000fe20000400000 */
[----:B------:R-:W-:Y:S01]  /*1850*/  FADD R41, R41, -R42 ;  /* 0x8000002a29297221 */ /* 0x000fe20000000000 */
[----:B------:R-:W-:Y:S01]  /*1860*/  CS2R R6, SRZ ;  /* 0x0000000000067805 */ /* 0x000fe2000001ff00 */
[----:B0-----:R-:W-:-:S04]  /*1870*/  IMAD.WIDE R42, R57, 0x4, R62 ;  /* 0x00000004392a7825 */ /* 0x001fc800078e023e */
[----:B------:R-:W-:Y:S01]  /*1880*/  FMUL R38, R34, R35 ;  /* 0x0000002322267220 */ /* 0x000fe20000400000 */
[----:B-1----:R-:W-:Y:S01]  /*1890*/  IMAD.WIDE R46, R57, 0x4, R4 ;  /* 0x00000004392e7825 */ /* 0x002fe200078e0204 */
[----:B------:R-:W-:Y:S02]  /*18a0*/  CS2R R4, SRZ ;  /* 0x0000000000047805 */ /* 0x000fe4000001ff00 */
[----:B------:R-:W-:Y:S02]  /*18b0*/  CS2R R32, SRZ ;  /* 0x0000000000207805 */ /* 0x000fe4000001ff00 */
[----:B------:R-:W-:Y:S02]  /*18c0*/  CS2R R34, SRZ ;  /* 0x0000000000227805 */ /* 0x000fe4000001ff00 */
[----:B------:R-:W4:Y:S04]  /*18d0*/  @!P0 LDG.E.EL.128 R4, desc[UR4][R42.64] ;  /* 0x000000042a048981 */ /* 0x000f28000c2e1d00 */
[----:B------:R-:W5:Y:S01]  /*18e0*/  @!P0 LDG.E.EL.128 R32, desc[UR4][R46.64] ;  /* 0x000000042e208981 */ /* 0x000f62000c2e1d00 */
[----:B------:R-:W-:-:S02]  /*18f0*/  SEL R45, R45, RZ, !P0 ;  /* 0x000000ff2d2d7207 */ /* 0x000fc40004000000 */
[----:B------:R-:W-:-:S03]  /*1900*/  SEL R44, R44, RZ, !P0 ;  /* 0x000000ff2c2c7207 */ /* 0x000fc60004000000 */
[----:B------:R-:W-:Y:S01]  /*1910*/  FADD R60, R45, -R60 ;  /* 0x8000003c2d3c7221 */ /* 0x000fe20000000000 */
[----:B------:R-:W-:-:S05]  /*1920*/  SEL R45, R40, RZ, !P0 ;  /* 0x000000ff282d7207 */ /* 0x000fca0004000000 */
[----:B------:R-:W-:Y:S01]  /*1930*/  FADD R45, R44, -R45 ;  /* 0x8000002d2c2d7221 */ /* 0x000fe20000000000 */
[----:B------:R-:W-:-:S03]  /*1940*/  FMUL R56, R56, R41 ;  /* 0x0000002938387220 */ /* 0x000fc60000400000 */
[----:B------:R-:W-:Y:S01]  /*1950*/  FMUL R50, R50, R45 ;  /* 0x0000002d32327220 */ /* 0x000fe20000400000 */
[----:B------:R-:W-:Y:S01]  /*1960*/  FMUL R55, R55, R60 ;  /* 0x0000003c37377220 */ /* 0x000fe20000400000 */
[----:B--2---:R-:W-:Y:S02]  /*1970*/  SEL R28, R28, RZ, P1 ;  /* 0x000000ff1c1c7207 */ /* 0x004fe40000800000 */
[----:B------:R-:W-:Y:S02]  /*1980*/  SEL R40, R29, RZ, P1 ;  /* 0x000000ff1d287207 */ /* 0x000fe40000800000 */
[----:B------:R-:W-:Y:S01]  /*1990*/  SEL R44, R30, RZ, P1 ;  /* 0x000000ff1e2c7207 */ /* 0x000fe20000800000 */
[----:B------:R-:W-:Y:S02]  /*19a0*/  FADD R28, R28, 9.9999997473787516356e-06 ;  /* 0x3727c5ac1c1c7421 */ /* 0x000fe40000000000 */
[----:B------:R-:W-:Y:S02]  /*19b0*/  FADD R40, R40, 9.9999997473787516356e-06 ;  /* 0x3727c5ac28287421 */ /* 0x000fe40000000000 */
[----:B------:R-:W0:Y:S01]  /*19c0*/  MUFU.SQRT R29, R28 ;  /* 0x0000001c001d7308 */ /* 0x000e220000002000 */
[----:B------:R-:W-:Y:S01]  /*19d0*/  FADD R44, R44, 9.9999997473787516356e-06 ;  /* 0x3727c5ac2c2c7421 */ /* 0x000fe20000000000 */
[----:B------:R-:W-:-:S06]  /*19e0*/  SEL R31, R31, RZ, P1 ;  /* 0x000000ff1f1f7207 */ /* 0x000fcc0000800000 */
[----:B------:R-:W1:Y:S01]  /*19f0*/  MUFU.SQRT R30, R40 ;  /* 0x00000028001e7308 */ /* 0x000e620000002000 */
[----:B------:R-:W-:-:S07]  /*1a00*/  FADD R41, R31, 9.9999997473787516356e-06 ;  /* 0x3727c5ac1f297421 */ /* 0x000fce0000000000 */
[----:B------:R-:W2:Y:S01]  /*1a10*/  MUFU.SQRT R44, R44 ;  /* 0x0000002c002c7308 */ /* 0x000ea20000002000 */
[C---:B0-----:R-:W-:Y:S02]  /*1a20*/  FSETP.GT.AND P4, PT, R29.reuse, 8.50705917302346158658e+37, PT ;  /* 0x7e8000001d00780b */ /* 0x041fe40003f84000 */
[----:B------:R-:W-:Y:S02]  /*1a30*/  SEL R57, R8, RZ, P1 ;  /* 0x000000ff08397207 */ /* 0x000fe40000800000 */
[----:B------:R-:W-:Y:S02]  /*1a40*/  FSETP.GEU.AND P6, PT, R29, 1.175494350822287508e-38, PT ;  /* 0x008000001d00780b */ /* 0x000fe40003fce000 */
[----:B-1----:R-:W-:Y:S02]  /*1a50*/  FSETP.GT.AND P5, PT, R30, 8.50705917302346158658e+37, PT ;  /* 0x7e8000001e00780b */ /* 0x002fe40003fa4000 */
[----:B---3--:R-:W-:Y:S02]  /*1a60*/  SEL R28, R16, RZ, P1 ;  /* 0x000000ff101c7207 */ /* 0x008fe40000800000 */
[----:B------:R-:W0:Y:S03]  /*1a70*/  MUFU.SQRT R16, R41 ;  /* 0x0000002900107308 */ /* 0x000e260000002000 */
[----:B------:R-:W-:Y:S01]  /*1a80*/  FADD R28, R28, 9.9999997473787516356e-06 ;  /* 0x3727c5ac1c1c7421 */ /* 0x000fe20000000000 */
[----:B------:R-:W-:-:S02]  /*1a90*/  SEL R8, R9, RZ, P1 ;  /* 0x000000ff09087207 */ /* 0x000fc40000800000 */
[----:B--2---:R-:W-:Y:S02]  /*1aa0*/  FSETP.GT.AND P3, PT, R44, 8.50705917302346158658e+37, PT ;  /* 0x7e8000002c00780b */ /* 0x004fe40003f64000 */
[----:B------:R1:W2:Y:S01]  /*1ab0*/  MUFU.SQRT R9, R28 ;  /* 0x0000001c00097308 */ /* 0x0002a20000002000 */
[----:B------:R-:W-:Y:S01]  /*1ac0*/  FMUL R31, R59, R58 ;  /* 0x0000003a3b1f7220 */ /* 0x000fe20000400000 */
[----:B------:R-:W-:Y:S01]  /*1ad0*/  SEL R59, R10, RZ, P1 ;  /* 0x000000ff0a3b7207 */ /* 0x000fe20000800000 */
[----:B------:R-:W-:Y:S01]  /*1ae0*/  @P4 FMUL R29, R29, 0.25 ;  /* 0x3e8000001d1d4820 */ /* 0x000fe20000400000 */
[----:B-1----:R-:W-:Y:S01]  /*1af0*/  IMAD.MOV.U32 R28, RZ, RZ, 0x3e800000 ;  /* 0x3e800000ff1c7424 */ /* 0x002fe200078e00ff */
[----:B------:R-:W-:Y:S02]  /*1b00*/  SEL R14, R14, RZ, P1 ;  /* 0x000000ff0e0e7207 */ /* 0x000fe40000800000 */
[----:B------:R-:W-:Y:S02]  /*1b10*/  SEL R58, R11, RZ, P1 ;  /* 0x000000ff0b3a7207 */ /* 0x000fe40000800000 */
[----:B------:R-:W-:-:S02]  /*1b20*/  FSEL R10, R28, 1, P4 ;  /* 0x3f8000001c0a7808 */ /* 0x000fc40002000000 */
[C---:B------:R-:W-:Y:S01]  /*1b30*/  FSETP.GEU.AND P4, PT, R30.reuse, 1.175494350822287508e-38, PT ;  /* 0x008000001e00780b */ /* 0x040fe20003f8e000 */
[----:B------:R-:W-:Y:S01]  /*1b40*/  @P5 FMUL R30, R30, 0.25 ;  /* 0x3e8000001e1e5820 */ /* 0x000fe20000400000 */
[----:B------:R-:W-:Y:S01]  /*1b50*/  FSEL R11, R28, 1, P5 ;  /* 0x3f8000001c0b7808 */ /* 0x000fe20002800000 */
[----:B------:R-:W-:Y:S01]  /*1b60*/  @!P6 FMUL R29, R29, 16777216 ;  /* 0x4b8000001d1de820 */ /* 0x000fe20000400000 */
[----:B0-----:R-:W-:Y:S01]  /*1b70*/  FSETP.GT.AND P5, PT, R16, 8.50705917302346158658e+37, PT ;  /* 0x7e8000001000780b */ /* 0x001fe20003fa4000 */
[----:B------:R-:W-:Y:S01]  /*1b80*/  @!P6 FMUL R10, R10, 16777216 ;  /* 0x4b8000000a0ae820 */ /* 0x000fe20000400000 */
[----:B------:R-:W-:Y:S01]  /*1b90*/  FADD R59, R14, -R59 ;  /* 0x8000003b0e3b7221 */ /* 0x000fe20000000000 */
[C---:B------:R-:W-:Y:S01]  /*1ba0*/  FSETP.GEU.AND P6, PT, R44.reuse, 1.175494350822287508e-38, PT ;  /* 0x008000002c00780b */ /* 0x040fe20003fce000 */
[----:B------:R-:W-:Y:S01]  /*1bb0*/  @P3 FMUL R44, R44, 0.25 ;  /* 0x3e8000002c2c3820 */ /* 0x000fe20000400000 */
[----:B------:R-:W-:Y:S02]  /*1bc0*/  FSEL R14, R28, 1, P3 ;  /* 0x3f8000001c0e7808 */ /* 0x000fe40001800000 */
[----:B------:R-:W-:-:S02]  /*1bd0*/  FSETP.GEU.AND P3, PT, R16, 1.175494350822287508e-38, PT ;  /* 0x008000001000780b */ /* 0x000fc40003f6e000 */
[----:B------:R-:W-:Y:S02]  /*1be0*/  SEL R17, R17, RZ, P1 ;  /* 0x000000ff11117207 */ /* 0x000fe40000800000 */
[----:B------:R-:W-:Y:S02]  /*1bf0*/  SEL R12, R12, RZ, P1 ;  /* 0x000000ff0c0c7207 */ /* 0x000fe40000800000 */
[----:B------:R-:W-:Y:S01]  /*1c00*/  @P5 FMUL R16, R16, 0.25 ;  /* 0x3e80000010105820 */ /* 0x000fe20000400000 */
[----:B------:R-:W-:Y:S02]  /*1c10*/  FADD R17, R17, 9.9999997473787516356e-06 ;  /* 0x3727c5ac11117421 */ /* 0x000fe40000000000 */
[----:B------:R-:W-:Y:S01]  /*1c20*/  FADD R57, R12, -R57 ;  /* 0x800000390c397221 */ /* 0x000fe20000000000 */
[----:B------:R-:W-:Y:S01]  /*1c30*/  SEL R19, R19, RZ, P1 ;  /* 0x000000ff13137207 */ /* 0x000fe20000800000 */
[----:B------:R-:W0:Y:S02]  /*1c40*/  MUFU.SQRT R12, R17 ;  /* 0x00000011000c7308 */ /* 0x000e240000002000 */
[----:B------:R-:W-:Y:S01]  /*1c50*/  @!P3 FMUL R16, R16, 16777216 ;  /* 0x4b8000001010b820 */ /* 0x000fe20000400000 */
[----:B------:R-:W-:Y:S01]  /*1c60*/  @!P6 FMUL R44, R44, 16777216 ;  /* 0x4b8000002c2ce820 */ /* 0x000fe20000400000 */
[----:B------:R-:W-:Y:S01]  /*1c70*/  SEL R13, R13, RZ, P1 ;  /* 0x000000ff0d0d7207 */ /* 0x000fe20000800000 */
[----:B------:R-:W-:Y:S01]  /*1c80*/  FADD R19, R19, 9.9999997473787516356e-06 ;  /* 0x3727c5ac13137421 */ /* 0x000fe20000000000 */
[----:B------:R-:W-:-:S02]  /*1c90*/  SEL R15, R15, RZ, P1 ;  /* 0x000000ff0f0f7207 */ /* 0x000fc40000800000 */
[----:B------:R-:W1:Y:S01]  /*1ca0*/  MUFU.RCP R16, R16 ;  /* 0x0000001000107308 */ /* 0x000e620000001000 */
[----:B------:R-:W-:Y:S01]  /*1cb0*/  FADD R45, R13, -R8 ;  /* 0x800000080d2d7221 */ /* 0x000fe20000000000 */
[----:B------:R-:W-:Y:S01]  /*1cc0*/  @!P4 FMUL R30, R30, 16777216 ;  /* 0x4b8000001e1ec820 */ /* 0x000fe20000400000 */
[----:B------:R-:W-:Y:S01]  /*1cd0*/  @!P4 FMUL R11, R11, 16777216 ;  /* 0x4b8000000b0bc820 */ /* 0x000fe20000400000 */
[----:B------:R-:W-:-:S04]  /*1ce0*/  FADD R58, R15, -R58 ;  /* 0x8000003a0f3a7221 */ /* 0x000fc80000000000 */
[----:B------:R-:W3:Y:S01]  /*1cf0*/  MUFU.RCP R61, R44 ;  /* 0x0000002c003d7308 */ /* 0x000ee20000001000 */
[----:B--2---:R-:W-:Y:S02]  /*1d00*/  FSETP.GT.AND P4, PT, R9, 8.50705917302346158658e+37, PT ;  /* 0x7e8000000900780b */ /* 0x004fe40003f84000 */
[----:B------:R-:W-:-:S05]  /*1d10*/  FSEL R15, R28, 1, P5 ;  /* 0x3f8000001c0f7808 */ /* 0x000fca0002800000 */
[----:B------:R-:W2:Y:S01]  /*1d20*/  MUFU.SQRT R8, R19 ;  /* 0x0000001300087308 */ /* 0x000ea20000002000 */
[----:B------:R-:W-:Y:S02]  /*1d30*/  SEL R18, R18, RZ, P1 ;  /* 0x000000ff12127207 */ /* 0x000fe40000800000 */
[----:B0-----:R-:W-:Y:S01]  /*1d40*/  FSETP.GT.AND P5, PT, R12, 8.50705917302346158658e+37, PT ;  /* 0x7e8000000c00780b */ /* 0x001fe20003fa4000 */
[----:B------:R-:W-:Y:S01]  /*1d50*/  @!P6 FMUL R14, R14, 16777216 ;  /* 0x4b8000000e0ee820 */ /* 0x000fe20000400000 */
[----:B------:R-:W-:Y:S01]  /*1d60*/  @!P3 FMUL R15, R15, 16777216 ;  /* 0x4b8000000f0fb820 */ /* 0x000fe20000400000 */
[----:B------:R-:W-:Y:S01]  /*1d70*/  SEL R17, R20, RZ, P1 ;  /* 0x000000ff14117207 */ /* 0x000fe20000800000 */
[----:B------:R-:W-:Y:S01]  /*1d80*/  FADD R18, R18, 9.9999997473787516356e-06 ;  /* 0x3727c5ac12127421 */ /* 0x000fe20000000000 */
[----:B------:R-:W-:Y:S02]  /*1d90*/  FSETP.GEU.AND P6, PT, R9, 1.175494350822287508e-38, PT ;  /* 0x008000000900780b */ /* 0x000fe40003fce000 */
[----:B------:R-:W-:Y:S01]  /*1da0*/  SEL R24, R24, RZ, P1 ;  /* 0x000000ff18187207 */ /* 0x000fe20000800000 */
[----:B-1----:R-:W-:Y:S01]  /*1db0*/  FMUL R15, R16, R15 ;  /* 0x0000000f100f7220 */ /* 0x002fe20000400000 */
[----:B---3--:R-:W-:Y:S01]  /*1dc0*/  FMUL R16, R61, R14 ;  /* 0x0000000e3d107220 */ /* 0x008fe20000400000 */
[----:B------:R-:W-:Y:S01]  /*1dd0*/  FSETP.GEU.AND P3, PT, R12, 1.175494350822287508e-38, PT ;  /* 0x008000000c00780b */ /* 0x000fe20003f6e000 */
[----:B------:R-:W0:Y:S01]  /*1de0*/  MUFU.SQRT R61, R18 ;  /* 0x00000012003d7308 */ /* 0x000e220000002000 */
[----:B------:R-:W-:Y:S01]  /*1df0*/  FADD R40, R24, -R17 ;  /* 0x8000001118287221 */ /* 0x000fe20000000000 */
[----:B------:R-:W-:Y:S01]  /*1e00*/  @P4 FMUL R9, R9, 0.25 ;  /* 0x3e80000009094820 */ /* 0x000fe20000400000 */
[----:B------:R-:W-:-:S02]  /*1e10*/  FSEL R17, R28, 1, P4 ;  /* 0x3f8000001c117808 */ /* 0x000fc40002000000 */
[----:B--2---:R-:W-:Y:S01]  /*1e20*/  FSETP.GT.AND P4, PT, R8, 8.50705917302346158658e+37, PT ;  /* 0x7e8000000800780b */ /* 0x004fe20003f84000 */
[----:B------:R-:W-:Y:S01]  /*1e30*/  @P5 FMUL R12, R12, 0.25 ;  /* 0x3e8000000c0c5820 */ /* 0x000fe20000400000 */
[----:B------:R-:W-:Y:S01]  /*1e40*/  FSEL R60, R28, 1, P5 ;  /* 0x3f8000001c3c7808 */ /* 0x000fe20002800000 */
[----:B------:R-:W1:Y:S01]  /*1e50*/  MUFU.RCP R13, R29 ;  /* 0x0000001d000d7308 */ /* 0x000e620000001000 */
[----:B------:R-:W-:Y:S02]  /*1e60*/  SEL R20, R21, RZ, P1 ;  /* 0x000000ff15147207 */ /* 0x000fe40000800000 */
[----:B------:R-:W-:Y:S02]  /*1e70*/  SEL R25, R25, RZ, P1 ;  /* 0x000000ff19197207 */ /* 0x000fe40000800000 */
[----:B------:R-:W-:Y:S01]  /*1e80*/  FSETP.GEU.AND P5, PT, R8, 1.175494350822287508e-38, PT ;  /* 0x008000000800780b */ /* 0x000fe20003fae000 */
[----:B------:R-:W-:Y:S02]  /*1e90*/  @!P6 FMUL R9, R9, 16777216 ;  /* 0x4b8000000909e820 */ /* 0x000fe40000400000 */
[----:B------:R-:W2:Y:S01]  /*1ea0*/  MUFU.RCP R30, R30 ;  /* 0x0000001e001e7308 */ /* 0x000ea20000001000 */
[----:B------:R-:W-:Y:S01]  /*1eb0*/  FADD R41, R25, -R20 ;  /* 0x8000001419297221 */ /* 0x000fe20000000000 */
[----:B------:R-:W-:Y:S01]  /*1ec0*/  @!P3 FMUL R12, R12, 16777216 ;  /* 0x4b8000000c0cb820 */ /* 0x000fe20000400000 */
[----:B------:R-:W-:Y:S01]  /*1ed0*/  @!P3 FMUL R60, R60, 16777216 ;  /* 0x4b8000003c3cb820 */ /* 0x000fe20000400000 */
[----:B------:R-:W-:Y:S01]  /*1ee0*/  SEL R21, R22, RZ, P1 ;  /* 0x000000ff16157207 */ /* 0x000fe20000800000 */
[----:B------:R-:W-:Y:S01]  /*1ef0*/  @P4 FMUL R8, R8, 0.25 ;  /* 0x3e80000008084820 */ /* 0x000fe20000400000 */
[----:B------:R-:W-:-:S02]  /*1f00*/  SEL R26, R26, RZ, P1 ;  /* 0x000000ff1a1a7207 */ /* 0x000fc40000800000 */
[----:B------:R-:W-:Y:S01]  /*1f10*/  SEL R27, R27, RZ, P1 ;  /* 0x000000ff1b1b7207 */ /* 0x000fe20000800000 */
[----:B------:R3:W4:Y:S01]  /*1f20*/  MUFU.RCP R20, R9 ;  /* 0x0000000900147308 */ /* 0x0007220000001000 */
[----:B0-----:R-:W-:Y:S01]  /*1f30*/  FSETP.GT.AND P3, PT, R61, 8.50705917302346158658e+37, PT ;  /* 0x7e8000003d00780b */ /* 0x001fe20003f64000 */
[----:B-1----:R-:W-:Y:S01]  /*1f40*/  FMUL R10, R13, R10 ;  /* 0x0000000a0d0a7220 */ /* 0x002fe20000400000 */
[----:B------:R-:W-:Y:S01]  /*1f50*/  SEL R22, R23, RZ, P1 ;  /* 0x000000ff17167207 */ /* 0x000fe20000800000 */
[----:B------:R-:W-:Y:S01]  /*1f60*/  @!P5 FMUL R8, R8, 16777216 ;  /* 0x4b8000000808d820 */ /* 0x000fe20000400000 */
[----:B------:R-:W-:Y:S01]  /*1f70*/  FADD R44, R26, -R21 ;  /* 0x800000151a2c7221 */ /* 0x000fe20000000000 */
[----:B--2---:R-:W-:Y:S01]  /*1f80*/  FMUL R14, R30, R11 ;  /* 0x0000000b1e0e7220 */ /* 0x004fe20000400000 */
[----:B------:R-:W0:Y:S01]  /*1f90*/  LDC.64 R24, c[0x0][0x280] ;  /* 0x0000a000ff187b82 */ /* 0x000e220000000a00 */
[----:B---3--:R-:W-:Y:S02]  /*1fa0*/  FSEL R9, R28, 1, P4 ;  /* 0x3f8000001c097808 */ /* 0x008fe40002000000 */
[----:B------:R-:W-:Y:S01]  /*1fb0*/  FSETP.GEU.AND P4, PT, R61, 1.175494350822287508e-38, PT ;  /* 0x008000003d00780b */ /* 0x000fe20003f8e000 */
[----:B------:R-:W-:Y:S01]  /*1fc0*/  FADD R29, R27, -R22 ;  /* 0x800000161b1d7221 */ /* 0x000fe20000000000 */
[----:B------:R-:W1:Y:S01]  /*1fd0*/  MUFU.RCP R30, R8 ;  /* 0x00000008001e7308 */ /* 0x000e620000001000 */
[----:B------:R-:W-:-:S02]  /*1fe0*/  @!P6 FMUL R17, R17, 16777216 ;  /* 0x4b8000001111e820 */ /* 0x000fc40000400000 */
[----:B------:R-:W2:Y:S01]  /*1ff0*/  LDC.64 R26, c[0x0][0x278] ;  /* 0x00009e00ff1a7b82 */ /* 0x000ea20000000a00 */
[----:B------:R-:W-:Y:S01]  /*2000*/  FMUL R57, R10, R57 ;  /* 0x000000390a397220 */ /* 0x000fe20000400000 */
[----:B----4-:R-:W-:Y:S01]  /*2010*/  SEL R10, R7, RZ, !P0 ;  /* 0x000000ff070a7207 */ /* 0x010fe20004000000 */
[----:B------:R-:W-:Y:S01]  /*2020*/  FMUL R7, R20, R17 ;  /* 0x0000001114077220 */ /* 0x000fe20000400000 */
[----:B------:R-:W-:Y:S01]  /*2030*/  SEL R17, R6, RZ, !P0 ;  /* 0x000000ff06117207 */ /* 0x000fe20004000000 */
[----:B------:R-:W-:Y:S01]  /*2040*/  @P3 FMUL R61, R61, 0.25 ;  /* 0x3e8000003d3d3820 */ /* 0x000fe20000400000 */
[----:B------:R-:W-:Y:S01]  /*2050*/  SHF.R.S32.HI R6, RZ, 0x1f, R49 ;  /* 0x0000001fff067819 */ /* 0x000fe20000011431 */
[----:B------:R3:W4:Y:S01]  /*2060*/  MUFU.RCP R19, R12 ;  /* 0x0000000c00137308 */ /* 0x0007220000001000 */
[----:B-----5:R-:W-:Y:S01]  /*2070*/  SEL R35, R35, RZ, !P0 ;  /* 0x000000ff23237207 */ /* 0x020fe20004000000 */
[----:B------:R-:W-:Y:S01]  /*2080*/  @!P4 FMUL R61, R61, 16777216 ;  /* 0x4b8000003d3dc820 */ /* 0x000fe20000400000 */
[----:B------:R-:W-:Y:S01]  /*2090*/  LEA.HI R6, R6, R49, RZ, 0x7 ;  /* 0x0000003106067211 */ /* 0x000fe200078f38ff */
[----:B------:R-:W-:Y:S01]  /*20a0*/  @!P5 FMUL R9, R9, 16777216 ;  /* 0x4b8000000909d820 */ /* 0x000fe20000400000 */
[----:B------:R-:W-:Y:S01]  /*20b0*/  FMUL R58, R15, R58 ;  /* 0x0000003a0f3a7220 */ /* 0x000fe20000400000 */
[----:B------:R-:W-:Y:S01]  /*20c0*/  FMUL R45, R14, R45 ;  /* 0x0000002d0e2d7220 */ /* 0x000fe20000400000 */
[----:B------:R-:W-:Y:S01]  /*20d0*/  LOP3.LUT R6, R6, 0xffffff80, RZ, 0xc0, !PT ;  /* 0xffffff8006067812 */ /* 0x000fe200078ec0ff */
[----:B-1----:R-:W-:Y:S01]  /*20e0*/  FMUL R30, R30, R9 ;  /* 0x000000091e1e7220 */ /* 0x002fe20000400000 */
[----:B------:R-:W-:Y:S01]  /*20f0*/  FFMA R35, R10, R31, R35 ;  /* 0x0000001f0a237223 */ /* 0x000fe20000000023 */
[----:B------:R-:W1:Y:S01]  /*2100*/  MUFU.RCP R61, R61 ;  /* 0x0000003d003d7308 */ /* 0x000e620000001000 */
[----:B------:R-:W-:-:S02]  /*2110*/  CS2R R8, SRZ ;  /* 0x0000000000087805 */ /* 0x000fc4000001ff00 */
[----:B------:R-:W-:Y:S02]  /*2120*/  CS2R R10, SRZ ;  /* 0x00000000000a7805 */ /* 0x000fe4000001ff00 */
[----:B---3--:R-:W-:Y:S02]  /*2130*/  CS2R R12, SRZ ;  /* 0x00000000000c7805 */ /* 0x008fe4000001ff00 */
[----:B------:R-:W-:Y:S02]  /*2140*/  CS2R R14, SRZ ;  /* 0x00000000000e7805 */ /* 0x000fe4000001ff00 */
[----:B------:R-:W-:Y:S01]  /*2150*/  SEL R34, R34, RZ, !P0 ;  /* 0x000000ff22227207 */ /* 0x000fe20004000000 */
[----:B------:R-:W-:Y:S01]  /*2160*/  IMAD.IADD R31, R49, 0x1, -R6 ;  /* 0x00000001311f7824 */ /* 0x000fe200078e0a06 */
[----:B------:R-:W-:Y:S01]  /*2170*/  FSEL R28, R28, 1, P3 ;  /* 0x3f8000001c1c7808 */ /* 0x000fe20001800000 */
[----:B------:R0:W3:Y:S01]  /*2180*/  @!P0 LDG.E.EL.128 R8, desc[UR4][R42.64] ;  /* 0x000000042a088981 */ /* 0x0000e2000c2e1d00 */
[----:B------:R-:W-:Y:S01]  /*2190*/  FMUL R59, R16, R59 ;  /* 0x0000003b103b7220 */ /* 0x000fe20000400000 */
[----:B----4-:R-:W-:Y:S01]  /*21a0*/  FMUL R60, R19, R60 ;  /* 0x0000003c133c7220 */ /* 0x010fe20000400000 */
[----:B------:R-:W-:Y:S01]  /*21b0*/  FFMA R56, R17, R56, R34 ;  /* 0x0000003811387223 */ /* 0x000fe20000000022 */
[----:B------:R2:W4:Y:S01]  /*21c0*/  @!P0 LDG.E.EL.128 R12, desc[UR4][R46.64] ;  /* 0x000000042e0c8981 */ /* 0x000522000c2e1d00 */
[----:B------:R-:W-:-:S02]  /*21d0*/  CS2R R16, SRZ ;  /* 0x0000000000107805 */ /* 0x000fc4000001ff00 */
[----:B------:R-:W-:Y:S01]  /*21e0*/  CS2R R18, SRZ ;  /* 0x0000000000127805 */ /* 0x000fe2000001ff00 */
[----:B------:R-:W-:Y:S01]  /*21f0*/  @!P4 FMUL R28, R28, 16777216 ;  /* 0x4b8000001c1cc820 */ /* 0x000fe20000400000 */
[----:B0-----:R-:W-:Y:S01]  /*2200*/  IMAD.WIDE R42, R31, 0x4, R24 ;  /* 0x000000041f2a7825 */ /* 0x001fe200078e0218 */
[----:B------:R-:W-:-:S03]  /*2210*/  CS2R R24, SRZ ;  /* 0x0000000000187805 */ /* 0x000fc6000001ff00 */
[----:B--2---:R-:W-:Y:S01]  /*2220*/  IMAD.WIDE R46, R31, 0x4, R26 ;  /* 0x000000041f2e7825 */ /* 0x004fe200078e021a */
[----:B------:R-:W-:-:S03]  /*2230*/  CS2R R26, SRZ ;  /* 0x00000000001a7805 */ /* 0x000fc6000001ff00 */
[----:B-1----:R-:W-:Y:S01]  /*2240*/  FMUL R63, R61, R28 ;  /* 0x0000001c3d3f7220 */ /* 0x002fe20000400000 */
[----:B------:R-:W-:Y:S01]  /*2250*/  FMUL R6, R30, R29 ;  /* 0x0000001d1e067220 */ /* 0x000fe20000400000 */
[----:B------:R-:W-:Y:S01]  /*2260*/  CS2R R20, SRZ ;  /* 0x0000000000147805 */ /* 0x000fe2000001ff00 */
[----:B------:R-:W2:Y:S01]  /*2270*/  @P1 LDG.E.EL.128 R16, desc[UR4][R46.64+-0x180] ;  /* 0xfffe80042e101981 */ /* 0x000ea2000c2e1d00 */
[----:B------:R-:W-:Y:S02]  /*2280*/  CS2R R22, SRZ ;  /* 0x0000000000167805 */ /* 0x000fe4000001ff00 */
[----:B------:R-:W-:Y:S02]  /*2290*/  CS2R R28, SRZ ;  /* 0x00000000001c7805 */ /* 0x000fe4000001ff00 */
[----:B------:R-:W-:Y:S01]  /*22a0*/  CS2R R30, SRZ ;  /* 0x00000000001e7805 */ /* 0x000fe2000001ff00 */
[----:B------:R-:W5:Y:S04]  /*22b0*/  @P1 LDG.E.EL.128 R24, desc[UR4][R42.64+-0x180] ;  /* 0xfffe80042a181981 */ /* 0x000f68000c2e1d00 */
[----:B------:R0:W5:Y:S04]  /*22c0*/  @P1 LDG.E.EL.128 R20, desc[UR4][R46.64+-0x180] ;  /* 0xfffe80042e141981 */ /* 0x000168000c2e1d00 */
[----:B------:R-:W5:Y:S01]  /*22d0*/  @P1 LDG.E.EL.128 R28, desc[UR4][R42.64+-0x180] ;  /* 0xfffe80042a1c1981 */ /* 0x000f62000c2e1d00 */
[----:B------:R-:W-:-:S02]  /*22e0*/  SEL R34, R5, RZ, !P0 ;  /* 0x000000ff05227207 */ /* 0x000fc40004000000 */
[----:B0-----:R-:W-:Y:S01]  /*22f0*/  SEL R47, R4, RZ, !P0 ;  /* 0x000000ff042f7207 */ /* 0x001fe20004000000 */
[----:B------:R-:W-:Y:S01]  /*2300*/  FMUL R41, R60, R41 ;  /* 0x000000293c297220 */ /* 0x000fe20000400000 */
[----:B------:R-:W-:Y:S02]  /*2310*/  SEL R32, R32, RZ, !P0 ;  /* 0x000000ff20207207 */ /* 0x000fe40004000000 */
[----:B------:R-:W-:Y:S01]  /*2320*/  FSETP.GEU.AND P3, PT, R51, RZ, PT ;  /* 0x000000ff3300720b */ /* 0x000fe20003f6e000 */
[----:B------:R-:W-:Y:S02]  /*2330*/  FMUL R44, R63, R44 ;  /* 0x0000002c3f2c7220 */ /* 0x000fe40000400000 */
[----:B------:R-:W-:Y:S01]  /*2340*/  FFMA R50, R47, R50, R32 ;  /* 0x000000322f327223 */ /* 0x000fe20000000020 */
[----:B------:R-:W-:Y:S01]  /*2350*/  SEL R33, R33, RZ, !P0 ;  /* 0x000000ff21217207 */ /* 0x000fe20004000000 */
[----:B------:R-:W-:-:S04]  /*2360*/  FMUL R7, R7, R40 ;  /* 0x0000002807077220 */ /* 0x000fc80000400000 */
[----:B------:R-:W-:Y:S01]  /*2370*/  FFMA R55, R34, R55, R33 ;  /* 0x0000003722377223 */ /* 0x000fe20000000021 */
[----:B---3--:R-:W-:Y:S02]  /*2380*/  SEL R4, R9, RZ, !P0 ;  /* 0x000000ff09047207 */ /* 0x008fe40004000000 */
[----:B----4-:R-:W-:Y:S02]  /*2390*/  SEL R13, R13, RZ, !P0 ;  /* 0x000000ff0d0d7207 */ /* 0x010fe40004000000 */
[----:B------:R-:W-:Y:S02]  /*23a0*/  SEL R5, R8, RZ, !P0 ;  /* 0x000000ff08057207 */ /* 0x000fe40004000000 */
[----:B------:R-:W-:Y:S01]  /*23b0*/  SEL R8, R11, RZ, !P0 ;  /* 0x000000ff0b087207 */ /* 0x000fe20004000000 */
[----:B------:R-:W-:Y:S01]  /*23c0*/  FFMA R37, R4, R37, R13 ;  /* 0x0000002504257223 */ /* 0x000fe2000000000d */
[----:B------:R-:W-:Y:S02]  /*23d0*/  SEL R9, R10, RZ, !P0 ;  /* 0x000000ff0a097207 */ /* 0x000fe40004000000 */
[----:B------:R-:W-:-:S02]  /*23e0*/  SEL R12, R12, RZ, !P0 ;  /* 0x000000ff0c0c7207 */ /* 0x000fc40004000000 */
[----:B--2---:R-:W-:Y:S02]  /*23f0*/  SEL R16, R16, RZ, P1 ;  /* 0x000000ff10107207 */ /* 0x004fe40000800000 */
[----:B------:R-:W-:Y:S02]  /*2400*/  SEL R4, R17, RZ, P1 ;  /* 0x000000ff11047207 */ /* 0x000fe40000800000 */
[----:B-----5:R-:W-:Y:S02]  /*2410*/  SEL R11, R24, RZ, P1 ;  /* 0x000000ff180b7207 */ /* 0x020fe40000800000 */
[----:B------:R-:W-:Y:S02]  /*2420*/  SEL R25, R25, RZ, P1 ;  /* 0x000000ff19197207 */ /* 0x000fe40000800000 */
[----:B------:R-:W-:Y:S01]  /*2430*/  SEL R19, R19, RZ, P1 ;  /* 0x000000ff13137207 */ /* 0x000fe20000800000 */
[----:B------:R-:W-:Y:S01]  /*2440*/  FFMA R57, R16, R57, R11 ;  /* 0x0000003910397223 */ /* 0x000fe2000000000b */
[----:B------:R-:W-:Y:S01]  /*2450*/  SEL R10, R27, RZ, P1 ;  /* 0x000000ff1b0a7207 */ /* 0x000fe20000800000 */
[----:B------:R-:W-:Y:S01]  /*2460*/  FFMA R45, R4, R45, R25 ;  /* 0x0000002d042d7223 */ /* 0x000fe20000000019 */
[----:B------:R-:W-:-:S02]  /*2470*/  SEL R18, R18, RZ, P1 ;  /* 0x000000ff12127207 */ /* 0x000fc40000800000 */
[----:B------:R-:W-:Y:S02]  /*2480*/  SEL R13, R26, RZ, P1 ;  /* 0x000000ff1a0d7207 */ /* 0x000fe40000800000 */
[----:B------:R-:W-:Y:S02]  /*2490*/  SEL R21, R21, RZ, P1 ;  /* 0x000000ff15157207 */ /* 0x000fe40000800000 */
[----:B------:R-:W-:Y:S01]  /*24a0*/  SEL R4, R29, RZ, P1 ;  /* 0x000000ff1d047207 */ /* 0x000fe20000800000 */
[----:B------:R-:W-:Y:S01]  /*24b0*/  FFMA R58, R19, R58, R10 ;  /* 0x0000003a133a7223 */ /* 0x000fe2000000000a */
[----:B------:R-:W-:Y:S02]  /*24c0*/  SEL R15, R15, RZ, !P0 ;  /* 0x000000ff0f0f7207 */ /* 0x000fe40004000000 */
[----:B------:R-:W-:Y:S02]  /*24d0*/  SEL R14, R14, RZ, !P0 ;  /* 0x000000ff0e0e7207 */ /* 0x000fe40004000000 */
[----:B------:R-:W-:Y:S01]  /*24e0*/  FSETP.GEU.AND P4, PT, R57, RZ, PT ;  /* 0x000000ff3900720b */ /* 0x000fe20003f8e000 */
[----:B------:R-:W-:Y:S01]  /*24f0*/  FFMA R38, R5, R38, R12 ;  /* 0x0000002605267223 */ /* 0x000fe2000000000c */
[----:B------:R-:W-:Y:S01]  /*2500*/  FFMA R59, R18, R59, R13 ;  /* 0x0000003b123b7223 */ /* 0x000fe2000000000d */
[----:B------:R-:W-:Y:S01]  /*2510*/  FFMA R41, R21, R41, R4 ;  /* 0x0000002915297223 */ /* 0x000fe20000000004 */
[----:B------:R-:W-:-:S02]  /*2520*/  SEL R22, R22, RZ, P1 ;  /* 0x000000ff16167207 */ /* 0x000fc40000800000 */
[----:B------:R-:W-:Y:S02]  /*2530*/  SEL R5, R30, RZ, P1 ;  /* 0x000000ff1e057207 */ /* 0x000fe40000800000 */
[----:B------:R-:W-:Y:S01]  /*2540*/  FSEL R4, R51, RZ, P3 ;  /* 0x000000ff33047208 */ /* 0x000fe20001800000 */
[----:B------:R-:W-:Y:S01]  /*2550*/  FFMA R39, R8, R39, R15 ;  /* 0x0000002708277223 */ /* 0x000fe2000000000f */
[----:B------:R-:W-:Y:S01]  /*2560*/  FSEL R57, R57, RZ, P4 ;  /* 0x000000ff39397208 */ /* 0x000fe20002000000 */
[----:B------:R-:W-:Y:S01]  /*2570*/  FFMA R36, R9, R36, R14 ;  /* 0x0000002409247223 */ /* 0x000fe2000000000e */
[----:B------:R-:W-:Y:S01]  /*2580*/  FSETP.GEU.AND P3, PT, R58, RZ, PT ;  /* 0x000000ff3a00720b */ /* 0x000fe20003f6e000 */
[----:B------:R-:W0:Y:S01]  /*2590*/  LDC.64 R8, c[0x0][0x288] ;  /* 0x0000a200ff087b82 */ /* 0x000e220000000a00 */
[----:B------:R-:W-:Y:S01]  /*25a0*/  FSETP.GEU.AND P4, PT, R52, RZ, PT ;  /* 0x000000ff3400720b */ /* 0x000fe20003f8e000 */
[----:B------:R-:W-:Y:S01]  /*25b0*/  FFMA R44, R22, R44, R5 ;  /* 0x0000002c162c7223 */ /* 0x000fe20000000005 */
[----:B------:R-:W-:-:S02]  /*25c0*/  SEL R11, R20, RZ, P1 ;  /* 0x000000ff140b7207 */ /* 0x000fc40000800000 */
[----:B------:R-:W-:Y:S02]  /*25d0*/  SEL R28, R28, RZ, P1 ;  /* 0x000000ff1c1c7207 */ /* 0x000fe40000800000 */
[----:B------:R-:W-:Y:S02]  /*25e0*/  FSETP.GEU.AND P6, PT, R45, RZ, PT ;  /* 0x000000ff2d00720b */ /* 0x000fe40003fce000 */
[----:B------:R-:W-:Y:S02]  /*25f0*/  FSETP.GEU.AND P5, PT, R59, RZ, PT ;  /* 0x000000ff3b00720b */ /* 0x000fe40003fae000 */
[----:B------:R-:W-:Y:S02]  /*2600*/  SEL R10, R23, RZ, P1 ;  /* 0x000000ff170a7207 */ /* 0x000fe40000800000 */
[----:B------:R-:W-:Y:S02]  /*2610*/  SEL R31, R31, RZ, P1 ;  /* 0x000000ff1f1f7207 */ /* 0x000fe40000800000 */
[----:B------:R-:W-:-:S02]  /*2620*/  FSEL R58, R58, RZ, P3 ;  /* 0x000000ff3a3a7208 */ /* 0x000fc40001800000 */
[----:B------:R-:W-:Y:S02]  /*2630*/  FSEL R5, R52, RZ, P4 ;  /* 0x000000ff34057208 */ /* 0x000fe40002000000 */
[----:B------:R-:W-:Y:S02]  /*2640*/  FSETP.GEU.AND P3, PT, R50, RZ, PT ;  /* 0x000000ff3200720b */ /* 0x000fe40003f6e000 */
[----:B------:R-:W-:Y:S01]  /*2650*/  FSETP.GEU.AND P4, PT, R53, RZ, PT ;  /* 0x000000ff3500720b */ /* 0x000fe20003f8e000 */
[----:B------:R-:W-:Y:S01]  /*2660*/  FFMA R28, R11, R7, R28 ;  /* 0x000000070b1c7223 */ /* 0x000fe2000000001c */
[----:B------:R-:W-:Y:S02]  /*2670*/  FSEL R45, R45, RZ, P6 ;  /* 0x000000ff2d2d7208 */ /* 0x000fe40003000000 */
[----:B------:R-:W-:Y:S01]  /*2680*/  FSEL R59, R59, RZ, P5 ;  /* 0x000000ff3b3b7208 */ /* 0x000fe20002800000 */
[----:B------:R-:W-:Y:S01]  /*2690*/  FFMA R31, R10, R6, R31 ;  /* 0x000000060a1f7223 */ /* 0x000fe2000000001f */
[----:B------:R-:W-:-:S02]  /*26a0*/  @P2 FSEL R4, R57, RZ, P1 ;  /* 0x000000ff39042208 */ /* 0x000fc40000800000 */
[----:B------:R-:W-:Y:S02]  /*26b0*/  FSETP.GEU.AND P6, PT, R54, RZ, PT ;  /* 0x000000ff3600720b */ /* 0x000fe40003fce000 */
[----:B------:R-:W-:Y:S02]  /*26c0*/  FSETP.GEU.AND P5, PT, R56, RZ, PT ;  /* 0x000000ff3800720b */ /* 0x000fe40003fae000 */
[----:B------:R-:W-:Y:S02]  /*26d0*/  @!P0 FSEL R4, R50, RZ, P3 ;  /* 0x000000ff32048208 */ /* 0x000fe40001800000 */
[----:B------:R-:W-:Y:S02]  /*26e0*/  FSEL R6, R53, RZ, P4 ;  /* 0x000000ff35067208 */ /* 0x000fe40002000000 */
[----:B------:R-:W-:Y:S02]  /*26f0*/  FSETP.GEU.AND P3, PT, R35, RZ, PT ;  /* 0x000000ff2300720b */ /* 0x000fe40003f6e000 */
[----:B------:R-:W-:-:S02]  /*2700*/  @P2 FSEL R6, R59, RZ, P1 ;  /* 0x000000ff3b062208 */ /* 0x000fc40000800000 */
[----:B------:R-:W-:Y:S02]  /*2710*/  FSEL R7, R54, RZ, P6 ;  /* 0x000000ff36077208 */ /* 0x000fe40003000000 */
[----:B------:R-:W-:Y:S02]  /*2720*/  @!P0 FSEL R6, R56, RZ, P5 ;  /* 0x000000ff38068208 */ /* 0x000fe40002800000 */
[----:B------:R-:W-:Y:S02]  /*2730*/  @P2 FSEL R7, R58, RZ, P1 ;  /* 0x000000ff3a072208 */ /* 0x000fe40000800000 */
[----:B------:R-:W-:Y:S02]  /*2740*/  FSETP.GEU.AND P4, PT, R55, RZ, PT ;  /* 0x000000ff3700720b */ /* 0x000fe40003f8e000 */
[----:B------:R-:W-:Y:S02]  /*2750*/  FSETP.GEU.AND P5, PT, R28, RZ, PT ;  /* 0x000000ff1c00720b */ /* 0x000fe40003fae000 */
[----:B------:R-:W-:-:S02]  /*2760*/  @!P0 FSEL R7, R35, RZ, P3 ;  /* 0x000000ff23078208 */ /* 0x000fc40001800000 */
[----:B------:R-:W-:Y:S02]  /*2770*/  FSETP.GEU.AND P3, PT, R41, RZ, PT ;  /* 0x000000ff2900720b */ /* 0x000fe40003f6e000 */
[----:B------:R-:W-:Y:S02]  /*2780*/  @P2 FSEL R5, R45, RZ, P1 ;  /* 0x000000ff2d052208 */ /* 0x000fe40000800000 */
[----:B------:R-:W-:Y:S02]  /*2790*/  @!P0 FSEL R5, R55, RZ, P4 ;  /* 0x000000ff37058208 */ /* 0x000fe40002000000 */
[----:B------:R-:W-:Y:S02]  /*27a0*/  FSEL R28, R28, RZ, P5 ;  /* 0x000000ff1c1c7208 */ /* 0x000fe40002800000 */
[----:B------:R-:W-:Y:S02]  /*27b0*/  FSETP.GEU.AND P4, PT, R44, RZ, PT ;  /* 0x000000ff2c00720b */ /* 0x000fe40003f8e000 */
[----:B------:R-:W-:-:S02]  /*27c0*/  FSETP.GEU.AND P5, PT, R48, RZ, PT ;  /* 0x000000ff3000720b */ /* 0x000fc40003fae000 */
[----:B------:R-:W-:Y:S02]  /*27d0*/  FSEL R41, R41, RZ, P3 ;  /* 0x000000ff29297208 */ /* 0x000fe40001800000 */
[----:B------:R-:W-:Y:S02]  /*27e0*/  FSETP.GEU.AND P3, PT, R31, RZ, PT ;  /* 0x000000ff1f00720b */ /* 0x000fe40003f6e000 */
[----:B------:R-:W-:Y:S02]  /*27f0*/  FSEL R44, R44, RZ, P4 ;  /* 0x000000ff2c2c7208 */ /* 0x000fe40002000000 */
[----:B------:R-:W-:Y:S02]  /*2800*/  FSEL R48, R48, RZ, P5 ;  /* 0x000000ff30307208 */ /* 0x000fe40002800000 */
[----:B------:R-:W-:Y:S02]  /*2810*/  FSETP.GEU.AND P4, PT, R3, RZ, PT ;  /* 0x000000ff0300720b */ /* 0x000fe40003f8e000 */
[----:B------:R-:W-:-:S02]  /*2820*/  FSETP.GEU.AND P6, PT, R0, RZ, PT ;  /* 0x000000ff0000720b */ /* 0x000fc40003fce000 */
[----:B------:R-:W-:Y:S02]  /*2830*/  FSETP.GEU.AND P5, PT, R2, RZ, PT ;  /* 0x000000ff0200720b */ /* 0x000fe40003fae000 */
[----:B------:R-:W-:Y:S01]  /*2840*/  FSEL R31, R31, RZ, P3 ;  /* 0x000000ff1f1f7208 */ /* 0x000fe20001800000 */
[----:B0-----:R-:W-:Y:S01]  /*2850*/  IMAD.WIDE R8, R49, 0x4, R8 ;  /* 0x0000000431087825 */ /* 0x001fe200078e0208 */
[----:B------:R-:W-:Y:S02]  /*2860*/  FSEL R49, R3, RZ, P4 ;  /* 0x000000ff03317208 */ /* 0x000fe40002000000 */
[----:B------:R-:W-:Y:S02]  /*2870*/  FSEL R50, R0, RZ, P6 ;  /* 0x000000ff00327208 */ /* 0x000fe40003000000 */
[----:B------:R-:W-:Y:S02]  /*2880*/  FSEL R51, R2, RZ, P5 ;  /* 0x000000ff02337208 */ /* 0x000fe40002800000 */
[----:B------:R-:W-:-:S02]  /*2890*/  @P2 FSEL R48, R28, RZ, P1 ;  /* 0x000000ff1c302208 */ /* 0x000fc40000800000 */
[----:B------:R-:W-:Y:S02]  /*28a0*/  @P2 FSEL R49, R41, RZ, P1 ;  /* 0x000000ff29312208 */ /* 0x000fe40000800000 */
[----:B------:R-:W-:Y:S02]  /*28b0*/  @P2 FSEL R50, R44, RZ, P1 ;  /* 0x000000ff2c322208 */ /* 0x000fe40000800000 */
[----:B------:R-:W-:Y:S02]  /*28c0*/  @P2 FSEL R51, R31, RZ, P1 ;  /* 0x000000ff1f332208 */ /* 0x000fe40000800000 */
[----:B------:R-:W-:Y:S02]  /*28d0*/  FSETP.GEU.AND P1, PT, R38, RZ, PT ;  /* 0x000000ff2600720b */ /* 0x000fe40003f2e000 */
[----:B------:R-:W-:Y:S02]  /*28e0*/  FSETP.GEU.AND P2, PT, R37, RZ, PT ;  /* 0x000000ff2500720b */ /* 0x000fe40003f4e000 */
[----:B------:R-:W-:-:S02]  /*28f0*/  FSETP.GEU.AND P3, PT, R36, RZ, PT ;  /* 0x000000ff2400720b */ /* 0x000fc40003f6e000 */
[----:B------:R-:W-:Y:S02]  /*2900*/  FSETP.GEU.AND P4, PT, R39, RZ, PT ;  /* 0x000000ff2700720b */ /* 0x000fe40003f8e000 */
[----:B------:R-:W-:Y:S02]  /*2910*/  @!P0 FSEL R48, R38, RZ, P1 ;  /* 0x000000ff26308208 */ /* 0x000fe40000800000 */
[----:B------:R-:W-:Y:S02]  /*2920*/  @!P0 FSEL R49, R37, RZ, P2 ;  /* 0x000000ff25318208 */ /* 0x000fe40001000000 */
[----:B------:R-:W-:Y:S02]  /*2930*/  @!P0 FSEL R50, R36, RZ, P3 ;  /* 0x000000ff24328208 */ /* 0x000fe40001800000 */
[----:B------:R-:W-:Y:S01]  /*2940*/  @!P0 FSEL R51, R39, RZ, P4 ;  /* 0x000000ff27338208 */ /* 0x000fe20002000000 */
[----:B------:R-:W-:Y:S04]  /*2950*/  STG.E.128 desc[UR4][R8.64], R4 ;  /* 0x0000000408007986 */ /* 0x000fe8000c101d04 */
[----:B------:R-:W-:Y:S01]  /*2960*/  STG.E.128 desc[UR4][R8.64+0x800], R48 ;  /* 0x0008003008007986 */ /* 0x000fe2000c101d04 */
[----:B------:R-:W-:Y:S05]  /*2970*/  EXIT ;  /* 0x000000000000794d */ /* 0x000fea0003800000 */
.L_x_0:
[----:B------:R-:W-:-:S00]  /*2980*/  BRA `(.L_x_0) ;  /* 0xfffffffc00fc7947 */ /* 0x000fc0000383ffff */
[----:B------:R-:W-:-:S00]  /*2990*/  NOP ;  /* 0x0000000000007918 */ /* 0x000fc00000000000 */
        /* <DEDUP_REMOVED lines=14> */
.L_x_1:


//--------------------- .nv.global.init           --------------------------
	.section	.nv.global.init,"aw",@progbits
.nv.global.init:
	.type		_$_str,@object
	.size		_$_str,(_$_str_$_2 - _$_str)
_$_str:
        /*0000*/ 	.byte	0x5f, 0x5f, 0x43, 0x55, 0x44, 0x41, 0x5f, 0x46, 0x54, 0x5a, 0x00
	.type		_$_str_$_2,@object
	.size		_$_str_$_2,(.L_1 - _$_str_$_2)
_$_str_$_2:
        /*000b*/ 	.byte	0x5f, 0x5f, 0x43, 0x55, 0x44, 0x41, 0x5f, 0x50, 0x52, 0x45, 0x43, 0x5f, 0x53, 0x51, 0x52, 0x54
        /*001b*/ 	.byte	0x00
.L_1:


//--------------------- .nv.constant0.triton_poi_fused_cat_6 --------------------------
	.section	.nv.constant0.triton_poi_fused_cat_6,"a",@progbits
	.sectionflags	@""
	.align	4
.nv.constant0.triton_poi_fused_cat_6:
	.zero		660
